// auto-generated by cutlass_sweep.gemm — config: {"arch": "sm_100", "cluster_m": 1, "cluster_n": 1, "dtype": "int8", "stages": 4, "tile_k": 128, "tile_m": 64, "tile_n": 256}
#include "cutlass/cutlass.h"
#include "cutlass/gemm/collective/collective_builder.hpp"
#include "cutlass/gemm/device/gemm_universal_adapter.h"
#include "cutlass/gemm/kernel/gemm_universal.hpp"
#include "cutlass/epilogue/collective/collective_builder.hpp"

using ElemA = int8_t;
using ElemB = int8_t;
using ElemCD = int8_t;
using Acc  = int32_t;
using TileShape    = cute::Shape<cute::_64, cute::_256, cute::_128>;
using ClusterShape = cute::Shape<cute::_1, cute::_1, cute::_1>;

using CollectiveEpilogue = typename cutlass::epilogue::collective::CollectiveBuilder<
    cutlass::arch::Sm100, cutlass::arch::OpClassTensorOp,
    TileShape, ClusterShape,
    cutlass::epilogue::collective::EpilogueTileAuto,
    Acc, Acc,
    ElemCD, cutlass::layout::RowMajor, 128 / cutlass::sizeof_bits<ElemCD>::value,
    ElemCD, cutlass::layout::RowMajor, 128 / cutlass::sizeof_bits<ElemCD>::value,
    cutlass::epilogue::collective::EpilogueScheduleAuto
  >::CollectiveOp;

using CollectiveMainloop = typename cutlass::gemm::collective::CollectiveBuilder<
    cutlass::arch::Sm100, cutlass::arch::OpClassTensorOp,
    ElemA, cutlass::layout::RowMajor, 128 / cutlass::sizeof_bits<ElemA>::value,
    ElemB, cutlass::layout::ColumnMajor, 128 / cutlass::sizeof_bits<ElemB>::value,
    Acc,
    TileShape, ClusterShape,
    cutlass::gemm::collective::StageCount<4>,
    cutlass::gemm::collective::KernelScheduleAuto
  >::CollectiveOp;

using GemmKernel = cutlass::gemm::kernel::GemmUniversal<
    cute::Shape<int,int,int,int>,
    CollectiveMainloop,
    CollectiveEpilogue
>;
using Gemm = cutlass::gemm::device::GemmUniversalAdapter<GemmKernel>;

// Force the device kernel symbol into the cubin without needing a host main.
auto* _anchor = &cutlass::device_kernel<GemmKernel>;


// ===== COMPILED SASS (sm_100a) =====

	.target	sm_100a

	.elftype	@"ET_EXEC"


//--------------------- .note.nv.tkinfo           --------------------------
	.section	.note.nv.tkinfo,"",@"SHT_NOTE"
	.sectionflags	@"SHF_NOTE_NV_TKINFO"
	.tkinfo
        /*0018*/ 	.word	0x00000002
        /*0030*/ 	.string	""
        /*0030*/ 	.string	"ptxas"
        /*0030*/ 	.string	"Cuda compilation tools, release 13.0, V13.0.88"
        /*0030*/ 	.string	"Build cuda_13.0.r13.0/compiler.36424714_0"
        /*0030*/ 	.string	"-arch sm_100a -m 64 "



//--------------------- .note.nv.cuinfo           --------------------------
	.section	.note.nv.cuinfo,"",@"SHT_NOTE"
	.sectionflags	@"SHF_NOTE_NV_CUINFO"
        /*0018*/ 	.short	0x0002
        /*001a*/ 	.short	0x0064
        /*001c*/ 	.short	0x0082
	.zero		2


//--------------------- .nv.info                  --------------------------
	.section	.nv.info,"",@"SHT_CUDA_INFO"
	.align	4


	//----- nvinfo : EIATTR_REGCOUNT
	.align		4
        /*0000*/ 	.byte	0x04, 0x2f
        /*0002*/ 	.short	(.L_20 - .L_19)
	.align		4
.L_19:
        /*0004*/ 	.word	index@(_ZN7cutlass13device_kernelINS_4gemm6kernel13GemmUniversalIN4cute5tupleIJiiiiEEENS1_10collective13CollectiveMmaINS1_35MainloopSm100TmaUmmaWarpSpecializedILi4ELi2ELi4ENS5_IJNS4_1CILi1EEESB_SB_EEEEENS5_IJNSA_ILi64EEENSA_ILi256EEENSA_ILi128EEEEEEaNS5_IJlSB_lEEEaSI_NS4_8TiledMMAINS4_8MMA_AtomIJNS4_15SM100_MMA_S8_SSIaaiLi64ELi256ELNS4_4UMMA5MajorE0ELSN_0ELNSM_8SaturateE0EEEEEENS4_6LayoutISC_NS5_IJNSA_ILi0EEESS_SS_EEEEENS5_IJNS4_10UnderscoreESV_SV_EEEEENS4_13SM90_TMA_LOADENS4_14ComposedLayoutINS4_7SwizzleILi3ELi4ELi3EEENS4_18smem_ptr_flag_bitsILi8EEENSR_INS5_IJNSA_ILi8EEESG_EEENS5_IJSG_SB_EEEEEEEvNS4_8identityESY_S18_vS19_EENS_8epilogue10collective18CollectiveEpilogueINS1B_23Sm100TmaWarpSpecializedILi4ELi2ELi32ELb0ELb0EEEJSH_NS5_IJNSR_ISE_SB_EES1G_EEEaSI_aSI_NS1B_6fusion15FusionCallbacksIS1F_NS1I_17LinearCombinationIaiaiLNS_15FloatRoundStyleE2EEESH_S1H_JEEENS4_5SM1004TMEM4LOAD26SM100_TMEM_LOAD_16dp32b32xESY_NSZ_INS10_ILi2ELi4ELi3EEES13_NSR_INS5_IJS14_SE_EEENS5_IJSE_SB_EEEEEEENS4_39AutoVectorizingCopyWithAssumedAlignmentILi128EEENS4_14SM90_TMA_STOREES1W_S1Y_S1Y_EEEvvEEEEvNT_6ParamsE)
        /*0008*/ 	.word	0x0000007a


	//----- nvinfo : EIATTR_FRAME_SIZE
	.align		4
.L_20:
        /*000c*/ 	.byte	0x04, 0x11
        /*000e*/ 	.short	(.L_22 - .L_21)
	.align		4
.L_21:
        /*0010*/ 	.word	index@($__internal_2_$__cuda_sm10x_tcgen05_guardrail_trap_unallocated_columns_being_dealloced)
        /*0014*/ 	.word	0x00000000


	//----- nvinfo : EIATTR_FRAME_SIZE
	.align		4
.L_22:
        /*0018*/ 	.byte	0x04, 0x11
        /*001a*/ 	.short	(.L_24 - .L_23)
	.align		4
.L_23:
        /*001c*/ 	.word	index@($__internal_1_$__cuda_sm10x_tcgen05_guardrail_trap_phase_invalid_during_alloc)
        /*0020*/ 	.word	0x00000000


	//----- nvinfo : EIATTR_FRAME_SIZE
	.align		4
.L_24:
        /*0024*/ 	.byte	0x04, 0x11
        /*0026*/ 	.short	(.L_26 - .L_25)
	.align		4
.L_25:
        /*0028*/ 	.word	index@($__internal_0_$__cuda_sm10x_tcgen05_guardrail_trap_col_being_dealloced_not_returned_by_alloc)
        /*002c*/ 	.word	0x00000000


	//----- nvinfo : EIATTR_FRAME_SIZE
	.align		4
.L_26:
        /*0030*/ 	.byte	0x04, 0x11
        /*0032*/ 	.short	(.L_28 - .L_27)
	.align		4
.L_27:
        /*0034*/ 	.word	index@(_ZN7cutlass13device_kernelINS_4gemm6kernel13GemmUniversalIN4cute5tupleIJiiiiEEENS1_10collective13CollectiveMmaINS1_35MainloopSm100TmaUmmaWarpSpecializedILi4ELi2ELi4ENS5_IJNS4_1CILi1EEESB_SB_EEEEENS5_IJNSA_ILi64EEENSA_ILi256EEENSA_ILi128EEEEEEaNS5_IJlSB_lEEEaSI_NS4_8TiledMMAINS4_8MMA_AtomIJNS4_15SM100_MMA_S8_SSIaaiLi64ELi256ELNS4_4UMMA5MajorE0ELSN_0ELNSM_8SaturateE0EEEEEENS4_6LayoutISC_NS5_IJNSA_ILi0EEESS_SS_EEEEENS5_IJNS4_10UnderscoreESV_SV_EEEEENS4_13SM90_TMA_LOADENS4_14ComposedLayoutINS4_7SwizzleILi3ELi4ELi3EEENS4_18smem_ptr_flag_bitsILi8EEENSR_INS5_IJNSA_ILi8EEESG_EEENS5_IJSG_SB_EEEEEEEvNS4_8identityESY_S18_vS19_EENS_8epilogue10collective18CollectiveEpilogueINS1B_23Sm100TmaWarpSpecializedILi4ELi2ELi32ELb0ELb0EEEJSH_NS5_IJNSR_ISE_SB_EES1G_EEEaSI_aSI_NS1B_6fusion15FusionCallbacksIS1F_NS1I_17LinearCombinationIaiaiLNS_15FloatRoundStyleE2EEESH_S1H_JEEENS4_5SM1004TMEM4LOAD26SM100_TMEM_LOAD_16dp32b32xESY_NSZ_INS10_ILi2ELi4ELi3EEES13_NSR_INS5_IJS14_SE_EEENS5_IJSE_SB_EEEEEEENS4_39AutoVectorizingCopyWithAssumedAlignmentILi128EEENS4_14SM90_TMA_STOREES1W_S1Y_S1Y_EEEvvEEEEvNT_6ParamsE)
        /*0038*/ 	.word	0x00000000


	//----- nvinfo : EIATTR_MIN_STACK_SIZE
	.align		4
.L_28:
        /*003c*/ 	.byte	0x04, 0x12
        /*003e*/ 	.short	(.L_30 - .L_29)
	.align		4
.L_29:
        /*0040*/ 	.word	index@(_ZN7cutlass13device_kernelINS_4gemm6kernel13GemmUniversalIN4cute5tupleIJiiiiEEENS1_10collective13CollectiveMmaINS1_35MainloopSm100TmaUmmaWarpSpecializedILi4ELi2ELi4ENS5_IJNS4_1CILi1EEESB_SB_EEEEENS5_IJNSA_ILi64EEENSA_ILi256EEENSA_ILi128EEEEEEaNS5_IJlSB_lEEEaSI_NS4_8TiledMMAINS4_8MMA_AtomIJNS4_15SM100_MMA_S8_SSIaaiLi64ELi256ELNS4_4UMMA5MajorE0ELSN_0ELNSM_8SaturateE0EEEEEENS4_6LayoutISC_NS5_IJNSA_ILi0EEESS_SS_EEEEENS5_IJNS4_10UnderscoreESV_SV_EEEEENS4_13SM90_TMA_LOADENS4_14ComposedLayoutINS4_7SwizzleILi3ELi4ELi3EEENS4_18smem_ptr_flag_bitsILi8EEENSR_INS5_IJNSA_ILi8EEESG_EEENS5_IJSG_SB_EEEEEEEvNS4_8identityESY_S18_vS19_EENS_8epilogue10collective18CollectiveEpilogueINS1B_23Sm100TmaWarpSpecializedILi4ELi2ELi32ELb0ELb0EEEJSH_NS5_IJNSR_ISE_SB_EES1G_EEEaSI_aSI_NS1B_6fusion15FusionCallbacksIS1F_NS1I_17LinearCombinationIaiaiLNS_15FloatRoundStyleE2EEESH_S1H_JEEENS4_5SM1004TMEM4LOAD26SM100_TMEM_LOAD_16dp32b32xESY_NSZ_INS10_ILi2ELi4ELi3EEES13_NSR_INS5_IJS14_SE_EEENS5_IJSE_SB_EEEEEEENS4_39AutoVectorizingCopyWithAssumedAlignmentILi128EEENS4_14SM90_TMA_STOREES1W_S1Y_S1Y_EEEvvEEEEvNT_6ParamsE)
        /*0044*/ 	.word	0x00000000
.L_30:


//--------------------- .nv.compat                --------------------------
	.section	.nv.compat,"",@"SHT_CUDA_COMPAT_INFO"
	.align	4
        /*0000*/ 	.byte	0x02, 0x09, 0x01, 0x00, 0x02, 0x02, 0x03, 0x00, 0x02, 0x05, 0x06, 0x00, 0x03, 0x07, 0x01, 0x01
        /*0010*/ 	.byte	0x02, 0x03, 0x01, 0x00, 0x02, 0x06, 0x01, 0x00, 0x04, 0x0b, 0x08, 0x00, 0x01, 0x00, 0x00, 0x00
        /*0020*/ 	.byte	0x00, 0x00, 0x00, 0x00


//--------------------- .nv.info._ZN7cutlass13device_kernelINS_4gemm6kernel13GemmUniversalIN4cute5tupleIJiiiiEEENS1_10collective13CollectiveMmaINS1_35MainloopSm100TmaUmmaWarpSpecializedILi4ELi2ELi4ENS5_IJNS4_1CILi1EEESB_SB_EEEEENS5_IJNSA_ILi64EEENSA_ILi256EEENSA_ILi128EEEEEEaNS5_IJlSB_lEEEaSI_NS4_8TiledMMAINS4_8MMA_AtomIJNS4_15SM100_MMA_S8_SSIaaiLi64ELi256ELNS4_4UMMA5MajorE0ELSN_0ELNSM_8SaturateE0EEEEEENS4_6LayoutISC_NS5_IJNSA_ILi0EEESS_SS_EEEEENS5_IJNS4_10UnderscoreESV_SV_EEEEENS4_13SM90_TMA_LOADENS4_14ComposedLayoutINS4_7SwizzleILi3ELi4ELi3EEENS4_18smem_ptr_flag_bitsILi8EEENSR_INS5_IJNSA_ILi8EEESG_EEENS5_IJSG_SB_EEEEEEEvNS4_8identityESY_S18_vS19_EENS_8epilogue10collective18CollectiveEpilogueINS1B_23Sm100TmaWarpSpecializedILi4ELi2ELi32ELb0ELb0EEEJSH_NS5_IJNSR_ISE_SB_EES1G_EEEaSI_aSI_NS1B_6fusion15FusionCallbacksIS1F_NS1I_17LinearCombinationIaiaiLNS_15FloatRoundStyleE2EEESH_S1H_JEEENS4_5SM1004TMEM4LOAD26SM100_TMEM_LOAD_16dp32b32xESY_NSZ_INS10_ILi2ELi4ELi3EEES13_NSR_INS5_IJS14_SE_EEENS5_IJSE_SB_EEEEEEENS4_39AutoVectorizingCopyWithAssumedAlignmentILi128EEENS4_14SM90_TMA_STOREES1W_S1Y_S1Y_EEEvvEEEEvNT_6ParamsE --------------------------
	.section	.nv.info._ZN7cutlass13device_kernelINS_4gemm6kernel13GemmUniversalIN4cute5tupleIJiiiiEEENS1_10collective13CollectiveMmaINS1_35MainloopSm100TmaUmmaWarpSpecializedILi4ELi2ELi4ENS5_IJNS4_1CILi1EEESB_SB_EEEEENS5_IJNSA_ILi64EEENSA_ILi256EEENSA_ILi128EEEEEEaNS5_IJlSB_lEEEaSI_NS4_8TiledMMAINS4_8MMA_AtomIJNS4_15SM100_MMA_S8_SSIaaiLi64ELi256ELNS4_4UMMA5MajorE0ELSN_0ELNSM_8SaturateE0EEEEEENS4_6LayoutISC_NS5_IJNSA_ILi0EEESS_SS_EEEEENS5_IJNS4_10UnderscoreESV_SV_EEEEENS4_13SM90_TMA_LOADENS4_14ComposedLayoutINS4_7SwizzleILi3ELi4ELi3EEENS4_18smem_ptr_flag_bitsILi8EEENSR_INS5_IJNSA_ILi8EEESG_EEENS5_IJSG_SB_EEEEEEEvNS4_8identityESY_S18_vS19_EENS_8epilogue10collective18CollectiveEpilogueINS1B_23Sm100TmaWarpSpecializedILi4ELi2ELi32ELb0ELb0EEEJSH_NS5_IJNSR_ISE_SB_EES1G_EEEaSI_aSI_NS1B_6fusion15FusionCallbacksIS1F_NS1I_17LinearCombinationIaiaiLNS_15FloatRoundStyleE2EEESH_S1H_JEEENS4_5SM1004TMEM4LOAD26SM100_TMEM_LOAD_16dp32b32xESY_NSZ_INS10_ILi2ELi4ELi3EEES13_NSR_INS5_IJS14_SE_EEENS5_IJSE_SB_EEEEEEENS4_39AutoVectorizingCopyWithAssumedAlignmentILi128EEENS4_14SM90_TMA_STOREES1W_S1Y_S1Y_EEEvvEEEEvNT_6ParamsE,"",@"SHT_CUDA_INFO"
	.sectionflags	@""
	.align	4


	//----- nvinfo : EIATTR_CUDA_API_VERSION
	.align		4
        /*0000*/ 	.byte	0x04, 0x37
        /*0002*/ 	.short	(.L_32 - .L_31)
.L_31:
        /*0004*/ 	.word	0x00000082


	//----- nvinfo : EIATTR_KPARAM_INFO
	.align		4
.L_32:
        /*0008*/ 	.byte	0x04, 0x17
        /*000a*/ 	.short	(.L_34 - .L_33)
.L_33:
        /*000c*/ 	.word	0x00000000
        /*0010*/ 	.short	0x0000
        /*0012*/ 	.short	0x0000
        /*0014*/ 	.byte	0x00, 0xf0, 0x01, 0x20


	//----- nvinfo : EIATTR_AT_ENTRY_FRAGMENTS
	.align		4
.L_34:
        /*0018*/ 	.byte	0x04, 0x4f
        /*001a*/ 	.short	(.L_36 - .L_35)


	//   ....[0]....
.L_35:
        /*001c*/ 	.word	0x00000006


	//----- nvinfo : EIATTR_RESERVED_SMEM_USED
	.align		4
.L_36:
        /*0020*/ 	.byte	0x01, 0x41
	.zero		2


	//----- nvinfo : EIATTR_SPARSE_MMA_MASK
	.align		4
        /*0024*/ 	.byte	0x03, 0x50
        /*0026*/ 	.short	0x0000


	//----- nvinfo : EIATTR_TCGEN05_1CTA_USED
	.align		4
        /*0028*/ 	.byte	0x01, 0x51
	.zero		2


	//----- nvinfo : EIATTR_MAXREG_COUNT
	.align		4
        /*002c*/ 	.byte	0x03, 0x1b
        /*002e*/ 	.short	0x00ff


	//----- nvinfo : EIATTR_NUM_BARRIERS
	.align		4
        /*0030*/ 	.byte	0x02, 0x4c
        /*0032*/ 	.byte	0x07
	.zero		1


	//----- nvinfo : EIATTR_EXTERNS
	.align		4
        /*0034*/ 	.byte	0x04, 0x0f
        /*0036*/ 	.short	(.L_38 - .L_37)


	//   ....[0]....
	.align		4
.L_37:
        /*0038*/ 	.word	index@(__assertfail)


	//----- nvinfo : EIATTR_MERCURY_ISA_VERSION
	.align		4
.L_38:
        /*003c*/ 	.byte	0x03, 0x5f
        /*003e*/ 	.short	0x0101


	//----- nvinfo : EIATTR_INT_WARP_WIDE_INSTR_OFFSETS
	.align		4
        /*0040*/ 	.byte	0x04, 0x31
        /*0042*/ 	.short	(.L_40 - .L_39)


	//   ....[0]....
.L_39:
        /*0044*/ 	.word	0x00001de0


	//   ....[1]....
        /*0048*/ 	.word	0x00003890


	//   ....[2]....
        /*004c*/ 	.word	0x000038b0


	//   ....[3]....
        /*0050*/ 	.word	0x000038e0


	//   ....[4]....
        /*0054*/ 	.word	0x00004220


	//   ....[5]....
        /*0058*/ 	.word	0x00004290


	//   ....[6]....
        /*005c*/ 	.word	0x00004370


	//   ....[7]....
        /*0060*/ 	.word	0x000043f0


	//   ....[8]....
        /*0064*/ 	.word	0x00004500


	//   ....[9]....
        /*0068*/ 	.word	0x00004590


	//   ....[10]....
        /*006c*/ 	.word	0x00004770


	//   ....[11]....
        /*0070*/ 	.word	0x000048d0


	//----- nvinfo : EIATTR_COOP_GROUP_MASK_REGIDS
	.align		4
.L_40:
        /*0074*/ 	.byte	0x04, 0x29
        /*0076*/ 	.short	(.L_42 - .L_41)


	//   ....[0]....
.L_41:
        /*0078*/ 	.word	0xffffffff


	//   ....[1]....
        /*007c*/ 	.word	0xffffffff


	//   ....[2]....
        /*0080*/ 	.word	0xffffffff


	//   ....[3]....
        /*0084*/ 	.word	0xffffffff


	//   ....[4]....
        /*0088*/ 	.word	0xffffffff


	//   ....[5]....
        /*008c*/ 	.word	0xffffffff


	//   ....[6]....
        /*0090*/ 	.word	0xffffffff


	//   ....[7]....
        /*0094*/ 	.word	0xffffffff


	//   ....[8]....
        /*0098*/ 	.word	0xffffffff


	//   ....[9]....
        /*009c*/ 	.word	0xffffffff


	//   ....[10]....
        /*00a0*/ 	.word	0xffffffff


	//   ....[11]....
        /*00a4*/ 	.word	0xffffffff


	//   ....[12]....
        /*00a8*/ 	.word	0xffffffff


	//----- nvinfo : EIATTR_COOP_GROUP_INSTR_OFFSETS
	.align		4
.L_42:
        /*00ac*/ 	.byte	0x04, 0x28
        /*00ae*/ 	.short	(.L_44 - .L_43)


	//   ....[0]....
.L_43:
        /*00b0*/ 	.word	0x00000090


	//   ....[1]....
        /*00b4*/ 	.word	0x000004d0


	//   ....[2]....
        /*00b8*/ 	.word	0x00000640


	//   ....[3]....
        /*00bc*/ 	.word	0x000007e0


	//   ....[4]....
        /*00c0*/ 	.word	0x000008e0


	//   ....[5]....
        /*00c4*/ 	.word	0x00000a50


	//   ....[6]....
        /*00c8*/ 	.word	0x00000bf0


	//   ....[7]....
        /*00cc*/ 	.word	0x00001cc0


	//   ....[8]....
        /*00d0*/ 	.word	0x00002aa0


	//   ....[9]....
        /*00d4*/ 	.word	0x00002cb0


	//   ....[10]....
        /*00d8*/ 	.word	0x00002ce0


	//   ....[11]....
        /*00dc*/ 	.word	0x00003770


	//   ....[12]....
        /*00e0*/ 	.word	0x000039a0


	//----- nvinfo : EIATTR_VRC_CTA_INIT_COUNT
	.align		4
.L_44:
        /*00e4*/ 	.byte	0x02, 0x4a
        /*00e6*/ 	.byte	0x80
	.zero		1


	//----- nvinfo : EIATTR_SYSCALL_OFFSETS
	.align		4
        /*00e8*/ 	.byte	0x04, 0x46
        /*00ea*/ 	.short	(.L_46 - .L_45)


	//   ....[0]....
.L_45:
        /*00ec*/ 	.word	0x00005360


	//   ....[1]....
        /*00f0*/ 	.word	0x000054a0


	//   ....[2]....
        /*00f4*/ 	.word	0x00005ca0


	//   ....[3]....
        /*00f8*/ 	.word	0x00006a50


	//   ....[4]....
        /*00fc*/ 	.word	0x00007790


	//   ....[5]....
        /*0100*/ 	.word	0x00008500


	//----- nvinfo : EIATTR_MBARRIER_INSTR_OFFSETS
	.align		4
.L_46:
        /*0104*/ 	.byte	0x04, 0x39
        /*0106*/ 	.short	(.L_48 - .L_47)


	//   ....[0]....
.L_47:
        /*0108*/ 	.word	0x000005b0
        /*010c*/ 	.word	0x000000ff
        /*0110*/ 	.word	0x00000000
        /*0114*/ 	.short	0x0100
        /*0116*/ 	.byte	0x05
	.zero		1


	//   ....[1]....
        /*0118*/ 	.word	0x000005c0
        /*011c*/ 	.word	0x000000ff
        /*0120*/ 	.word	0x00000020
        /*0124*/ 	.short	0x0100
        /*0126*/ 	.byte	0x05
	.zero		1


	//   ....[2]....
        /*0128*/ 	.word	0x000005d0
        /*012c*/ 	.word	0x000000ff
        /*0130*/ 	.word	0x00000008
        /*0134*/ 	.short	0x0100
        /*0136*/ 	.byte	0x05
	.zero		1


	//   ....[3]....
        /*0138*/ 	.word	0x000005e0
        /*013c*/ 	.word	0x000000ff
        /*0140*/ 	.word	0x00000028
        /*0144*/ 	.short	0x0100
        /*0146*/ 	.byte	0x05
	.zero		1


	//   ....[4]....
        /*0148*/ 	.word	0x000005f0
        /*014c*/ 	.word	0x000000ff
        /*0150*/ 	.word	0x00000010
        /*0154*/ 	.short	0x0100
        /*0156*/ 	.byte	0x05
	.zero		1


	//   ....[5]....
        /*0158*/ 	.word	0x00000600
        /*015c*/ 	.word	0x000000ff
        /*0160*/ 	.word	0x00000030
        /*0164*/ 	.short	0x0100
        /*0166*/ 	.byte	0x05
	.zero		1


	//   ....[6]....
        /*0168*/ 	.word	0x00000610
        /*016c*/ 	.word	0x000000ff
        /*0170*/ 	.word	0x00000018
        /*0174*/ 	.short	0x0100
        /*0176*/ 	.byte	0x05
	.zero		1


	//   ....[7]....
        /*0178*/ 	.word	0x00000620
        /*017c*/ 	.word	0x000000ff
        /*0180*/ 	.word	0x00000038
        /*0184*/ 	.short	0x0100
        /*0186*/ 	.byte	0x05
	.zero		1


	//   ....[8]....
        /*0188*/ 	.word	0x00000750
        /*018c*/ 	.word	0x000000ff
        /*0190*/ 	.word	0x00000040
        /*0194*/ 	.short	0x0100
        /*0196*/ 	.byte	0x07
	.zero		1


	//   ....[9]....
        /*0198*/ 	.word	0x00000760
        /*019c*/ 	.word	0x000000ff
        /*01a0*/ 	.word	0x00000060
        /*01a4*/ 	.short	0x0100
        /*01a6*/ 	.byte	0x07
	.zero		1


	//   ....[10]....
        /*01a8*/ 	.word	0x00000770
        /*01ac*/ 	.word	0x000000ff
        /*01b0*/ 	.word	0x00000048
        /*01b4*/ 	.short	0x0100
        /*01b6*/ 	.byte	0x07
	.zero		1


	//   ....[11]....
        /*01b8*/ 	.word	0x00000780
        /*01bc*/ 	.word	0x000000ff
        /*01c0*/ 	.word	0x00000068
        /*01c4*/ 	.short	0x0100
        /*01c6*/ 	.byte	0x07
	.zero		1


	//   ....[12]....
        /*01c8*/ 	.word	0x00000790
        /*01cc*/ 	.word	0x000000ff
        /*01d0*/ 	.word	0x00000050
        /*01d4*/ 	.short	0x0100
        /*01d6*/ 	.byte	0x07
	.zero		1


	//   ....[13]....
        /*01d8*/ 	.word	0x000007a0
        /*01dc*/ 	.word	0x000000ff
        /*01e0*/ 	.word	0x00000070
        /*01e4*/ 	.short	0x0100
        /*01e6*/ 	.byte	0x07
	.zero		1


	//   ....[14]....
        /*01e8*/ 	.word	0x000007b0
        /*01ec*/ 	.word	0x000000ff
        /*01f0*/ 	.word	0x00000058
        /*01f4*/ 	.short	0x0100
        /*01f6*/ 	.byte	0x07
	.zero		1


	//   ....[15]....
        /*01f8*/ 	.word	0x000007c0
        /*01fc*/ 	.word	0x000000ff
        /*0200*/ 	.word	0x00000078
        /*0204*/ 	.short	0x0100
        /*0206*/ 	.byte	0x07
	.zero		1


	//   ....[16]....
        /*0208*/ 	.word	0x000008b0
        /*020c*/ 	.word	0x000000ff
        /*0210*/ 	.word	0x00000080
        /*0214*/ 	.short	0x0100
        /*0216*/ 	.byte	0x05
	.zero		1


	//   ....[17]....
        /*0218*/ 	.word	0x000008c0
        /*021c*/ 	.word	0x000000ff
        /*0220*/ 	.word	0x00000088
        /*0224*/ 	.short	0x0100
        /*0226*/ 	.byte	0x05
	.zero		1


	//   ....[18]....
        /*0228*/ 	.word	0x00000a00
        /*022c*/ 	.word	0x000000ff
        /*0230*/ 	.word	0x00000090
        /*0234*/ 	.short	0x0100
        /*0236*/ 	.byte	0x05
	.zero		1


	//   ....[19]....
        /*0238*/ 	.word	0x00000a10
        /*023c*/ 	.word	0x000000ff
        /*0240*/ 	.word	0x000000a0
        /*0244*/ 	.short	0x0100
        /*0246*/ 	.byte	0x05
	.zero		1


	//   ....[20]....
        /*0248*/ 	.word	0x00000a20
        /*024c*/ 	.word	0x000000ff
        /*0250*/ 	.word	0x00000098
        /*0254*/ 	.short	0x0100
        /*0256*/ 	.byte	0x05
	.zero		1


	//   ....[21]....
        /*0258*/ 	.word	0x00000a30
        /*025c*/ 	.word	0x000000ff
        /*0260*/ 	.word	0x000000a8
        /*0264*/ 	.short	0x0100
        /*0266*/ 	.byte	0x05
	.zero		1


	//   ....[22]....
        /*0268*/ 	.word	0x00000b60
        /*026c*/ 	.word	0x000000ff
        /*0270*/ 	.word	0x000000b0
        /*0274*/ 	.short	0x0100
        /*0276*/ 	.byte	0x07
	.zero		1


	//   ....[23]....
        /*0278*/ 	.word	0x00000b70
        /*027c*/ 	.word	0x000000ff
        /*0280*/ 	.word	0x000000d0
        /*0284*/ 	.short	0x0100
        /*0286*/ 	.byte	0x07
	.zero		1


	//   ....[24]....
        /*0288*/ 	.word	0x00000b80
        /*028c*/ 	.word	0x000000ff
        /*0290*/ 	.word	0x000000b8
        /*0294*/ 	.short	0x0100
        /*0296*/ 	.byte	0x07
	.zero		1


	//   ....[25]....
        /*0298*/ 	.word	0x00000b90
        /*029c*/ 	.word	0x000000ff
        /*02a0*/ 	.word	0x000000d8
        /*02a4*/ 	.short	0x0100
        /*02a6*/ 	.byte	0x07
	.zero		1


	//   ....[26]....
        /*02a8*/ 	.word	0x00000ba0
        /*02ac*/ 	.word	0x000000ff
        /*02b0*/ 	.word	0x000000c0
        /*02b4*/ 	.short	0x0100
        /*02b6*/ 	.byte	0x07
	.zero		1


	//   ....[27]....
        /*02b8*/ 	.word	0x00000bb0
        /*02bc*/ 	.word	0x000000ff
        /*02c0*/ 	.word	0x000000e0
        /*02c4*/ 	.short	0x0100
        /*02c6*/ 	.byte	0x07
	.zero		1


	//   ....[28]....
        /*02c8*/ 	.word	0x00000bc0
        /*02cc*/ 	.word	0x000000ff
        /*02d0*/ 	.word	0x000000c8
        /*02d4*/ 	.short	0x0100
        /*02d6*/ 	.byte	0x07
	.zero		1


	//   ....[29]....
        /*02d8*/ 	.word	0x00000bd0
        /*02dc*/ 	.word	0x000000ff
        /*02e0*/ 	.word	0x000000e8
        /*02e4*/ 	.short	0x0100
        /*02e6*/ 	.byte	0x07
	.zero		1


	//   ....[30]....
        /*02e8*/ 	.word	0x00000cc0
        /*02ec*/ 	.word	0x000000ff
        /*02f0*/ 	.word	0x000000f0
        /*02f4*/ 	.short	0x0100
        /*02f6*/ 	.byte	0x05
	.zero		1


	//   ....[31]....
        /*02f8*/ 	.word	0x00000cd0
        /*02fc*/ 	.word	0x000000ff
        /*0300*/ 	.word	0x00000100
        /*0304*/ 	.short	0x0100
        /*0306*/ 	.byte	0x05
	.zero		1


	//   ....[32]....
        /*0308*/ 	.word	0x00000ce0
        /*030c*/ 	.word	0x000000ff
        /*0310*/ 	.word	0x000000f8
        /*0314*/ 	.short	0x0100
        /*0316*/ 	.byte	0x05
	.zero		1


	//   ....[33]....
        /*0318*/ 	.word	0x00000cf0
        /*031c*/ 	.word	0x000000ff
        /*0320*/ 	.word	0x00000108
        /*0324*/ 	.short	0x0100
        /*0326*/ 	.byte	0x05
	.zero		1


	//   ....[34]....
        /*0328*/ 	.word	0x000015c0
        /*032c*/ 	.word	0x00000003
        /*0330*/ 	.word	0x00000100
        /*0334*/ 	.short	0x010a
        /*0336*/ 	.byte	0xff
	.zero		1


	//   ....[35]....
        /*0338*/ 	.word	0x000015f0
        /*033c*/ 	.word	0x00000003
        /*0340*/ 	.word	0x000000f0
        /*0344*/ 	.short	0x0101
        /*0346*/ 	.byte	0xff
	.zero		1


	//   ....[36]....
        /*0348*/ 	.word	0x000016c0
        /*034c*/ 	.word	0x000000ff
        /*0350*/ 	.word	0x00000020
        /*0354*/ 	.short	0x010a
        /*0356*/ 	.byte	0x08
	.zero		1


	//   ....[37]....
        /*0358*/ 	.word	0x00001760
        /*035c*/ 	.word	0x000000ff
        /*0360*/ 	.word	0x00000020
        /*0364*/ 	.short	0x010a
        /*0366*/ 	.byte	0x21
	.zero		1


	//   ....[38]....
        /*0368*/ 	.word	0x000018b0
        /*036c*/ 	.word	0x000000ff
        /*0370*/ 	.word	0x00000020
        /*0374*/ 	.short	0x010a
        /*0376*/ 	.byte	0x08
	.zero		1


	//   ....[39]....
        /*0378*/ 	.word	0x000019c0
        /*037c*/ 	.word	0x000000ff
        /*0380*/ 	.word	0x00000088
        /*0384*/ 	.short	0x0101
        /*0386*/ 	.byte	0x04
	.zero		1


	//   ....[40]....
        /*0388*/ 	.word	0x000019e0
        /*038c*/ 	.word	0x000000ff
        /*0390*/ 	.word	0x00000020
        /*0394*/ 	.short	0x010a
        /*0396*/ 	.byte	0x08
	.zero		1


	//   ....[41]....
        /*0398*/ 	.word	0x00001a60
        /*039c*/ 	.word	0x000000ff
        /*03a0*/ 	.word	0x00000020
        /*03a4*/ 	.short	0x010a
        /*03a6*/ 	.byte	0x11
	.zero		1


	//   ....[42]....
        /*03a8*/ 	.word	0x00001bb0
        /*03ac*/ 	.word	0x000000ff
        /*03b0*/ 	.word	0x00000020
        /*03b4*/ 	.short	0x010a
        /*03b6*/ 	.byte	0x08
	.zero		1


	//   ....[43]....
        /*03b8*/ 	.word	0x00001cf0
        /*03bc*/ 	.word	0x00000002
        /*03c0*/ 	.word	0x00000090
        /*03c4*/ 	.short	0x010a
        /*03c6*/ 	.byte	0xff
	.zero		1


	//   ....[44]....
        /*03c8*/ 	.word	0x00001db0
        /*03cc*/ 	.word	0x00000002
        /*03d0*/ 	.word	0x00000000
        /*03d4*/ 	.short	0x0101
        /*03d6*/ 	.byte	0xff
	.zero		1


	//   ....[45]....
        /*03d8*/ 	.word	0x00002310
        /*03dc*/ 	.word	0x000000ff
        /*03e0*/ 	.word	0x00000000
        /*03e4*/ 	.short	0x010a
        /*03e6*/ 	.byte	0x05
	.zero		1


	//   ....[46]....
        /*03e8*/ 	.word	0x000023a0
        /*03ec*/ 	.word	0x000000ff
        /*03f0*/ 	.word	0x00000000
        /*03f4*/ 	.short	0x010a
        /*03f6*/ 	.byte	0x05
	.zero		1


	//   ....[47]....
        /*03f8*/ 	.word	0x00002430
        /*03fc*/ 	.word	0x000000ff
        /*0400*/ 	.word	0x00000000
        /*0404*/ 	.short	0x010a
        /*0406*/ 	.byte	0x05
	.zero		1


	//   ....[48]....
        /*0408*/ 	.word	0x000024d0
        /*040c*/ 	.word	0x00000000
        /*0410*/ 	.word	0x00000000
        /*0414*/ 	.short	0x010a
        /*0416*/ 	.byte	0xff
	.zero		1


	//   ....[49]....
        /*0418*/ 	.word	0x000025f0
        /*041c*/ 	.word	0x00000000
        /*0420*/ 	.word	0x000000f0
        /*0424*/ 	.short	0x010a
        /*0426*/ 	.byte	0xff
	.zero		1


	//   ....[50]....
        /*0428*/ 	.word	0x00002650
        /*042c*/ 	.word	0x00000004
        /*0430*/ 	.word	0x00000000
        /*0434*/ 	.short	0x0101
        /*0436*/ 	.byte	0xff
	.zero		1


	//   ....[51]....
        /*0438*/ 	.word	0x00002670
        /*043c*/ 	.word	0x000000ff
        /*0440*/ 	.word	0x000000a0
        /*0444*/ 	.short	0x010a
        /*0446*/ 	.byte	0x05
	.zero		1


	//   ....[52]....
        /*0448*/ 	.word	0x00002790
        /*044c*/ 	.word	0x00000000
        /*0450*/ 	.word	0x00000090
        /*0454*/ 	.short	0x010a
        /*0456*/ 	.byte	0xff
	.zero		1


	//   ....[53]....
        /*0458*/ 	.word	0x000028a0
        /*045c*/ 	.word	0x00000000
        /*0460*/ 	.word	0x00000000
        /*0464*/ 	.short	0x0101
        /*0466*/ 	.byte	0xff
	.zero		1


	//   ....[54]....
        /*0468*/ 	.word	0x00002930
        /*046c*/ 	.word	0x000000ff
        /*0470*/ 	.word	0x000000a0
        /*0474*/ 	.short	0x0106
        /*0476*/ 	.byte	0x05
	.zero		1


	//   ....[55]....
        /*0478*/ 	.word	0x00002950
        /*047c*/ 	.word	0x000000ff
        /*0480*/ 	.word	0x000000a0
        /*0484*/ 	.short	0x010a
        /*0486*/ 	.byte	0x05
	.zero		1


	//   ....[56]....
        /*0488*/ 	.word	0x000029e0
        /*048c*/ 	.word	0x000000ff
        /*0490*/ 	.word	0x000000a0
        /*0494*/ 	.short	0x0106
        /*0496*/ 	.byte	0x04
	.zero		1


	//   ....[57]....
        /*0498*/ 	.word	0x00002a20
        /*049c*/ 	.word	0x00000000
        /*04a0*/ 	.word	0x000000a0
        /*04a4*/ 	.short	0x010a
        /*04a6*/ 	.byte	0xff
	.zero		1


	//   ....[58]....
        /*04a8*/ 	.word	0x00002f60
        /*04ac*/ 	.word	0x00000000
        /*04b0*/ 	.word	0x00000090
        /*04b4*/ 	.short	0x010a
        /*04b6*/ 	.byte	0xff
	.zero		1


	//   ....[59]....
        /*04b8*/ 	.word	0x00003060
        /*04bc*/ 	.word	0x00000003
        /*04c0*/ 	.word	0x00000000
        /*04c4*/ 	.short	0x0101
        /*04c6*/ 	.byte	0xff
	.zero		1


	//   ....[60]....
        /*04c8*/ 	.word	0x00003070
        /*04cc*/ 	.word	0x000000ff
        /*04d0*/ 	.word	0x00000000
        /*04d4*/ 	.short	0x010a
        /*04d6*/ 	.byte	0x06
	.zero		1


	//   ....[61]....
        /*04d8*/ 	.word	0x000030f0
        /*04dc*/ 	.word	0x000000ff
        /*04e0*/ 	.word	0x000000d0
        /*04e4*/ 	.short	0x010a
        /*04e6*/ 	.byte	0x07
	.zero		1


	//   ....[62]....
        /*04e8*/ 	.word	0x000031d0
        /*04ec*/ 	.word	0x000000ff
        /*04f0*/ 	.word	0x00000000
        /*04f4*/ 	.short	0x010a
        /*04f6*/ 	.byte	0x06
	.zero		1


	//   ....[63]....
        /*04f8*/ 	.word	0x00003300
        /*04fc*/ 	.word	0x000000ff
        /*0500*/ 	.word	0x00000000
        /*0504*/ 	.short	0x010a
        /*0506*/ 	.byte	0x1a
	.zero		1


	//   ....[64]....
        /*0508*/ 	.word	0x000035a0
        /*050c*/ 	.word	0x000000ff
        /*0510*/ 	.word	0x00000000
        /*0514*/ 	.short	0x010a
        /*0516*/ 	.byte	0x06
	.zero		1


	//   ....[65]....
        /*0518*/ 	.word	0x00003630
        /*051c*/ 	.word	0x000000ff
        /*0520*/ 	.word	0x00000000
        /*0524*/ 	.short	0x010a
        /*0526*/ 	.byte	0x06
	.zero		1


	//   ....[66]....
        /*0528*/ 	.word	0x000036c0
        /*052c*/ 	.word	0x000000ff
        /*0530*/ 	.word	0x00000000
        /*0534*/ 	.short	0x010a
        /*0536*/ 	.byte	0x06
	.zero		1


	//   ....[67]....
        /*0538*/ 	.word	0x00003750
        /*053c*/ 	.word	0x000000ff
        /*0540*/ 	.word	0x00000000
        /*0544*/ 	.short	0x010a
        /*0546*/ 	.byte	0x07
	.zero		1


	//   ....[68]....
        /*0548*/ 	.word	0x00003bd0
        /*054c*/ 	.word	0x00000000
        /*0550*/ 	.word	0x00000090
        /*0554*/ 	.short	0x010a
        /*0556*/ 	.byte	0xff
	.zero		1


	//   ....[69]....
        /*0558*/ 	.word	0x00003c90
        /*055c*/ 	.word	0x00000000
        /*0560*/ 	.word	0x00000000
        /*0564*/ 	.short	0x0101
        /*0566*/ 	.byte	0xff
	.zero		1


	//   ....[70]....
        /*0568*/ 	.word	0x00003fb0
        /*056c*/ 	.word	0x000000ff
        /*0570*/ 	.word	0x00000088
        /*0574*/ 	.short	0x010a
        /*0576*/ 	.byte	0x07
	.zero		1


	//   ....[71]....
        /*0578*/ 	.word	0x000041a0
        /*057c*/ 	.word	0x000000ff
        /*0580*/ 	.word	0x00000060
        /*0584*/ 	.short	0x010a
        /*0586*/ 	.byte	0x07
	.zero		1


	//   ....[72]....
        /*0588*/ 	.word	0x00004310
        /*058c*/ 	.word	0x000000ff
        /*0590*/ 	.word	0x00000040
        /*0594*/ 	.short	0x010b
        /*0596*/ 	.byte	0x07
	.zero		1


	//   ....[73]....
        /*0598*/ 	.word	0x00004320
        /*059c*/ 	.word	0x000000ff
        /*05a0*/ 	.word	0x00000000
        /*05a4*/ 	.short	0x0101
        /*05a6*/ 	.byte	0x08
	.zero		1


	//   ....[74]....
        /*05a8*/ 	.word	0x00004340
        /*05ac*/ 	.word	0x000000ff
        /*05b0*/ 	.word	0x00000068
        /*05b4*/ 	.short	0x010a
        /*05b6*/ 	.byte	0x07
	.zero		1


	//   ....[75]....
        /*05b8*/ 	.word	0x000044a0
        /*05bc*/ 	.word	0x000000ff
        /*05c0*/ 	.word	0x00000048
        /*05c4*/ 	.short	0x010b
        /*05c6*/ 	.byte	0x07
	.zero		1


	//   ....[76]....
        /*05c8*/ 	.word	0x000044b0
        /*05cc*/ 	.word	0x000000ff
        /*05d0*/ 	.word	0x00000000
        /*05d4*/ 	.short	0x0101
        /*05d6*/ 	.byte	0x08
	.zero		1


	//   ....[77]....
        /*05d8*/ 	.word	0x000044c0
        /*05dc*/ 	.word	0x000000ff
        /*05e0*/ 	.word	0x00000070
        /*05e4*/ 	.short	0x010a
        /*05e6*/ 	.byte	0x07
	.zero		1


	//   ....[78]....
        /*05e8*/ 	.word	0x00004660
        /*05ec*/ 	.word	0x000000ff
        /*05f0*/ 	.word	0x00000050
        /*05f4*/ 	.short	0x010b
        /*05f6*/ 	.byte	0x07
	.zero		1


	//   ....[79]....
        /*05f8*/ 	.word	0x000046d0
        /*05fc*/ 	.word	0x000000ff
        /*0600*/ 	.word	0x00000000
        /*0604*/ 	.short	0x0101
        /*0606*/ 	.byte	0x08
	.zero		1


	//   ....[80]....
        /*0608*/ 	.word	0x00004700
        /*060c*/ 	.word	0x000000ff
        /*0610*/ 	.word	0x00000078
        /*0614*/ 	.short	0x010a
        /*0616*/ 	.byte	0x07
	.zero		1


	//   ....[81]....
        /*0618*/ 	.word	0x00004910
        /*061c*/ 	.word	0x000000ff
        /*0620*/ 	.word	0x00000058
        /*0624*/ 	.short	0x010b
        /*0626*/ 	.byte	0x07
	.zero		1


	//   ....[82]....
        /*0628*/ 	.word	0x00004930
        /*062c*/ 	.word	0x000000ff
        /*0630*/ 	.word	0x00000000
        /*0634*/ 	.short	0x0101
        /*0636*/ 	.byte	0x0d
	.zero		1


	//   ....[83]....
        /*0638*/ 	.word	0x00004960
        /*063c*/ 	.word	0x000000ff
        /*0640*/ 	.word	0x00000060
        /*0644*/ 	.short	0x010a
        /*0646*/ 	.byte	0x07
	.zero		1


	//   ....[84]....
        /*0648*/ 	.word	0x00004980
        /*064c*/ 	.word	0x000000ff
        /*0650*/ 	.word	0x00000068
        /*0654*/ 	.short	0x010a
        /*0656*/ 	.byte	0x07
	.zero		1


	//   ....[85]....
        /*0658*/ 	.word	0x000049a0
        /*065c*/ 	.word	0x000000ff
        /*0660*/ 	.word	0x00000070
        /*0664*/ 	.short	0x010a
        /*0666*/ 	.byte	0x07
	.zero		1


	//   ....[86]....
        /*0668*/ 	.word	0x000049e0
        /*066c*/ 	.word	0x00000000
        /*0670*/ 	.word	0x00000078
        /*0674*/ 	.short	0x010a
        /*0676*/ 	.byte	0xff
	.zero		1


	//   ....[87]....
        /*0678*/ 	.word	0x00004d30
        /*067c*/ 	.word	0x00000000
        /*0680*/ 	.word	0x00000090
        /*0684*/ 	.short	0x010a
        /*0686*/ 	.byte	0xff
	.zero		1


	//   ....[88]....
        /*0688*/ 	.word	0x00004e40
        /*068c*/ 	.word	0x00000000
        /*0690*/ 	.word	0x00000000
        /*0694*/ 	.short	0x0101
        /*0696*/ 	.byte	0xff
	.zero		1


	//   ....[89]....
        /*0698*/ 	.word	0x00005890
        /*069c*/ 	.word	0x00000000
        /*06a0*/ 	.word	0x00000040
        /*06a4*/ 	.short	0x010a
        /*06a6*/ 	.byte	0xff
	.zero		1


	//   ....[90]....
        /*06a8*/ 	.word	0x00005900
        /*06ac*/ 	.word	0x0000006c
        /*06b0*/ 	.word	0x000000b0
        /*06b4*/ 	.short	0x010a
        /*06b6*/ 	.byte	0xff
	.zero		1


	//   ....[91]....
        /*06b8*/ 	.word	0x000059e0
        /*06bc*/ 	.word	0x00000000
        /*06c0*/ 	.word	0x00000040
        /*06c4*/ 	.short	0x010a
        /*06c6*/ 	.byte	0xff
	.zero		1


	//   ....[92]....
        /*06c8*/ 	.word	0x00005b00
        /*06cc*/ 	.word	0x00000000
        /*06d0*/ 	.word	0x00000000
        /*06d4*/ 	.short	0x0101
        /*06d6*/ 	.byte	0xff
	.zero		1


	//   ....[93]....
        /*06d8*/ 	.word	0x00005b80
        /*06dc*/ 	.word	0x0000006c
        /*06e0*/ 	.word	0x000000b0
        /*06e4*/ 	.short	0x010a
        /*06e6*/ 	.byte	0xff
	.zero		1


	//   ....[94]....
        /*06e8*/ 	.word	0x00006700
        /*06ec*/ 	.word	0x00000037
        /*06f0*/ 	.word	0x00000040
        /*06f4*/ 	.short	0x010a
        /*06f6*/ 	.byte	0xff
	.zero		1


	//   ....[95]....
        /*06f8*/ 	.word	0x000067b0
        /*06fc*/ 	.word	0x00000037
        /*0700*/ 	.word	0x00000040
        /*0704*/ 	.short	0x010a
        /*0706*/ 	.byte	0xff
	.zero		1


	//   ....[96]....
        /*0708*/ 	.word	0x000068d0
        /*070c*/ 	.word	0x00000000
        /*0710*/ 	.word	0x00000000
        /*0714*/ 	.short	0x0101
        /*0716*/ 	.byte	0xff
	.zero		1


	//   ....[97]....
        /*0718*/ 	.word	0x00007440
        /*071c*/ 	.word	0x00000049
        /*0720*/ 	.word	0x00000040
        /*0724*/ 	.short	0x010a
        /*0726*/ 	.byte	0xff
	.zero		1


	//   ....[98]....
        /*0728*/ 	.word	0x000074f0
        /*072c*/ 	.word	0x00000049
        /*0730*/ 	.word	0x00000040
        /*0734*/ 	.short	0x010a
        /*0736*/ 	.byte	0xff
	.zero		1


	//   ....[99]....
        /*0738*/ 	.word	0x00007610
        /*073c*/ 	.word	0x00000002
        /*0740*/ 	.word	0x00000000
        /*0744*/ 	.short	0x0101
        /*0746*/ 	.byte	0xff
	.zero		1


	//   ....[100]....
        /*0748*/ 	.word	0x000081b0
        /*074c*/ 	.word	0x0000004c
        /*0750*/ 	.word	0x00000040
        /*0754*/ 	.short	0x010a
        /*0756*/ 	.byte	0xff
	.zero		1


	//   ....[101]....
        /*0758*/ 	.word	0x00008260
        /*075c*/ 	.word	0x0000004c
        /*0760*/ 	.word	0x00000040
        /*0764*/ 	.short	0x010a
        /*0766*/ 	.byte	0xff
	.zero		1


	//   ....[102]....
        /*0768*/ 	.word	0x00008380
        /*076c*/ 	.word	0x00000000
        /*0770*/ 	.word	0x00000000
        /*0774*/ 	.short	0x0101
        /*0776*/ 	.byte	0xff
	.zero		1


	//   ....[103]....
        /*0778*/ 	.word	0x00008730
        /*077c*/ 	.word	0x000000ff
        /*0780*/ 	.word	0x00000000
        /*0784*/ 	.short	0x0101
        /*0786*/ 	.byte	0x05
	.zero		1


	//   ....[104]....
        /*0788*/ 	.word	0x00009070
        /*078c*/ 	.word	0x00000003
        /*0790*/ 	.word	0x00000100
        /*0794*/ 	.short	0x010a
        /*0796*/ 	.byte	0xff
	.zero		1


	//   ....[105]....
        /*0798*/ 	.word	0x000090d0
        /*079c*/ 	.word	0x00000002
        /*07a0*/ 	.word	0x00000020
        /*07a4*/ 	.short	0x010a
        /*07a6*/ 	.byte	0xff
	.zero		1


	//   ....[106]....
        /*07a8*/ 	.word	0x00009130
        /*07ac*/ 	.word	0x00000002
        /*07b0*/ 	.word	0x00000020
        /*07b4*/ 	.short	0x010a
        /*07b6*/ 	.byte	0xff
	.zero		1


	//   ....[107]....
        /*07b8*/ 	.word	0x00009180
        /*07bc*/ 	.word	0x00000002
        /*07c0*/ 	.word	0x00000090
        /*07c4*/ 	.short	0x010a
        /*07c6*/ 	.byte	0xff
	.zero		1


	//   ....[108]....
        /*07c8*/ 	.word	0x000091e0
        /*07cc*/ 	.word	0x00000000
        /*07d0*/ 	.word	0x00000000
        /*07d4*/ 	.short	0x010a
        /*07d6*/ 	.byte	0xff
	.zero		1


	//   ....[109]....
        /*07d8*/ 	.word	0x00009240
        /*07dc*/ 	.word	0x00000000
        /*07e0*/ 	.word	0x00000000
        /*07e4*/ 	.short	0x010a
        /*07e6*/ 	.byte	0xff
	.zero		1


	//   ....[110]....
        /*07e8*/ 	.word	0x000092a0
        /*07ec*/ 	.word	0x00000000
        /*07f0*/ 	.word	0x00000000
        /*07f4*/ 	.short	0x010a
        /*07f6*/ 	.byte	0xff
	.zero		1


	//   ....[111]....
        /*07f8*/ 	.word	0x000092f0
        /*07fc*/ 	.word	0x00000000
        /*0800*/ 	.word	0x000000f0
        /*0804*/ 	.short	0x010a
        /*0806*/ 	.byte	0xff
	.zero		1


	//   ....[112]....
        /*0808*/ 	.word	0x00009350
        /*080c*/ 	.word	0x00000000
        /*0810*/ 	.word	0x000000a0
        /*0814*/ 	.short	0x010a
        /*0816*/ 	.byte	0xff
	.zero		1


	//   ....[113]....
        /*0818*/ 	.word	0x000093a0
        /*081c*/ 	.word	0x00000000
        /*0820*/ 	.word	0x00000090
        /*0824*/ 	.short	0x010a
        /*0826*/ 	.byte	0xff
	.zero		1


	//   ....[114]....
        /*0828*/ 	.word	0x00009400
        /*082c*/ 	.word	0x00000000
        /*0830*/ 	.word	0x000000a0
        /*0834*/ 	.short	0x010a
        /*0836*/ 	.byte	0xff
	.zero		1


	//   ....[115]....
        /*0838*/ 	.word	0x00009450
        /*083c*/ 	.word	0x00000000
        /*0840*/ 	.word	0x00000090
        /*0844*/ 	.short	0x010a
        /*0846*/ 	.byte	0xff
	.zero		1


	//   ....[116]....
        /*0848*/ 	.word	0x000094b0
        /*084c*/ 	.word	0x00000003
        /*0850*/ 	.word	0x000000d0
        /*0854*/ 	.short	0x010a
        /*0856*/ 	.byte	0xff
	.zero		1


	//   ....[117]....
        /*0858*/ 	.word	0x00009510
        /*085c*/ 	.word	0x00000000
        /*0860*/ 	.word	0x00000000
        /*0864*/ 	.short	0x010a
        /*0866*/ 	.byte	0xff
	.zero		1


	//   ....[118]....
        /*0868*/ 	.word	0x00009570
        /*086c*/ 	.word	0x00000000
        /*0870*/ 	.word	0x00000000
        /*0874*/ 	.short	0x010a
        /*0876*/ 	.byte	0xff
	.zero		1


	//   ....[119]....
        /*0878*/ 	.word	0x000095d0
        /*087c*/ 	.word	0x00000000
        /*0880*/ 	.word	0x00000000
        /*0884*/ 	.short	0x010a
        /*0886*/ 	.byte	0xff
	.zero		1


	//   ....[120]....
        /*0888*/ 	.word	0x00009630
        /*088c*/ 	.word	0x00000000
        /*0890*/ 	.word	0x00000000
        /*0894*/ 	.short	0x010a
        /*0896*/ 	.byte	0xff
	.zero		1


	//   ....[121]....
        /*0898*/ 	.word	0x00009690
        /*089c*/ 	.word	0x00000000
        /*08a0*/ 	.word	0x00000000
        /*08a4*/ 	.short	0x010a
        /*08a6*/ 	.byte	0xff
	.zero		1


	//   ....[122]....
        /*08a8*/ 	.word	0x000096e0
        /*08ac*/ 	.word	0x00000000
        /*08b0*/ 	.word	0x00000090
        /*08b4*/ 	.short	0x010a
        /*08b6*/ 	.byte	0xff
	.zero		1


	//   ....[123]....
        /*08b8*/ 	.word	0x00009740
        /*08bc*/ 	.word	0x00000000
        /*08c0*/ 	.word	0x00000088
        /*08c4*/ 	.short	0x010a
        /*08c6*/ 	.byte	0xff
	.zero		1


	//   ....[124]....
        /*08c8*/ 	.word	0x000097a0
        /*08cc*/ 	.word	0x00000003
        /*08d0*/ 	.word	0x00000060
        /*08d4*/ 	.short	0x010a
        /*08d6*/ 	.byte	0xff
	.zero		1


	//   ....[125]....
        /*08d8*/ 	.word	0x00009800
        /*08dc*/ 	.word	0x00000003
        /*08e0*/ 	.word	0x00000068
        /*08e4*/ 	.short	0x010a
        /*08e6*/ 	.byte	0xff
	.zero		1


	//   ....[126]....
        /*08e8*/ 	.word	0x00009860
        /*08ec*/ 	.word	0x00000003
        /*08f0*/ 	.word	0x00000070
        /*08f4*/ 	.short	0x010a
        /*08f6*/ 	.byte	0xff
	.zero		1


	//   ....[127]....
        /*08f8*/ 	.word	0x000098c0
        /*08fc*/ 	.word	0x00000003
        /*0900*/ 	.word	0x00000078
        /*0904*/ 	.short	0x010a
        /*0906*/ 	.byte	0xff
	.zero		1


	//   ....[128]....
        /*0908*/ 	.word	0x00009920
        /*090c*/ 	.word	0x00000000
        /*0910*/ 	.word	0x00000060
        /*0914*/ 	.short	0x010a
        /*0916*/ 	.byte	0xff
	.zero		1


	//   ....[129]....
        /*0918*/ 	.word	0x00009980
        /*091c*/ 	.word	0x00000000
        /*0920*/ 	.word	0x00000068
        /*0924*/ 	.short	0x010a
        /*0926*/ 	.byte	0xff
	.zero		1


	//   ....[130]....
        /*0928*/ 	.word	0x000099e0
        /*092c*/ 	.word	0x00000000
        /*0930*/ 	.word	0x00000070
        /*0934*/ 	.short	0x010a
        /*0936*/ 	.byte	0xff
	.zero		1


	//   ....[131]....
        /*0938*/ 	.word	0x00009a30
        /*093c*/ 	.word	0x00000000
        /*0940*/ 	.word	0x00000090
        /*0944*/ 	.short	0x010a
        /*0946*/ 	.byte	0xff
	.zero		1


	//   ....[132]....
        /*0948*/ 	.word	0x00009a80
        /*094c*/ 	.word	0x00000000
        /*0950*/ 	.word	0x00000040
        /*0954*/ 	.short	0x010a
        /*0956*/ 	.byte	0xff
	.zero		1


	//   ....[133]....
        /*0958*/ 	.word	0x00009ad0
        /*095c*/ 	.word	0x0000006c
        /*0960*/ 	.word	0x000000b0
        /*0964*/ 	.short	0x010a
        /*0966*/ 	.byte	0xff
	.zero		1


	//   ....[134]....
        /*0968*/ 	.word	0x00009b20
        /*096c*/ 	.word	0x00000037
        /*0970*/ 	.word	0x00000040
        /*0974*/ 	.short	0x010a
        /*0976*/ 	.byte	0xff
	.zero		1


	//   ....[135]....
        /*0978*/ 	.word	0x00009b70
        /*097c*/ 	.word	0x00000049
        /*0980*/ 	.word	0x00000040
        /*0984*/ 	.short	0x010a
        /*0986*/ 	.byte	0xff
	.zero		1


	//   ....[136]....
        /*0988*/ 	.word	0x00009bc0
        /*098c*/ 	.word	0x0000004c
        /*0990*/ 	.word	0x00000040
        /*0994*/ 	.short	0x010a
        /*0996*/ 	.byte	0xff
	.zero		1


	//----- nvinfo : EIATTR_NUM_MBARRIERS
	.align		4
.L_48:
        /*0998*/ 	.byte	0x03, 0x38
        /*099a*/ 	.short	0x0022


	//----- nvinfo : EIATTR_EXIT_INSTR_OFFSETS
	.align		4
        /*099c*/ 	.byte	0x04, 0x1c
        /*099e*/ 	.short	(.L_50 - .L_49)


	//   ....[0]....
.L_49:
        /*09a0*/ 	.word	0x00002500


	//   ....[1]....
        /*09a4*/ 	.word	0x000029f0


	//   ....[2]....
        /*09a8*/ 	.word	0x00002a50


	//   ....[3]....
        /*09ac*/ 	.word	0x000039b0


	//   ....[4]....
        /*09b0*/ 	.word	0x00004a10


	//   ....[5]....
        /*09b4*/ 	.word	0x00004a50


	//   ....[6]....
        /*09b8*/ 	.word	0x00009060


	//----- nvinfo : EIATTR_MAX_THREADS
	.align		4
.L_50:
        /*09bc*/ 	.byte	0x04, 0x05
        /*09be*/ 	.short	(.L_52 - .L_51)
.L_51:
        /*09c0*/ 	.word	0x00000100
        /*09c4*/ 	.word	0x00000001
        /*09c8*/ 	.word	0x00000001


	//----- nvinfo : EIATTR_CRS_STACK_SIZE
	.align		4
.L_52:
        /*09cc*/ 	.byte	0x04, 0x1e
        /*09ce*/ 	.short	(.L_54 - .L_53)
.L_53:
        /*09d0*/ 	.word	0x00000000


	//----- nvinfo : EIATTR_CBANK_PARAM_SIZE
	.align		4
.L_54:
        /*09d4*/ 	.byte	0x03, 0x19
        /*09d6*/ 	.short	0x0800


	//----- nvinfo : EIATTR_PARAM_CBANK
	.align		4
        /*09d8*/ 	.byte	0x04, 0x0a
        /*09da*/ 	.short	(.L_56 - .L_55)
	.align		4
.L_55:
        /*09dc*/ 	.word	index@(.nv.constant0._ZN7cutlass13device_kernelINS_4gemm6kernel13GemmUniversalIN4cute5tupleIJiiiiEEENS1_10collective13CollectiveMmaINS1_35MainloopSm100TmaUmmaWarpSpecializedILi4ELi2ELi4ENS5_IJNS4_1CILi1EEESB_SB_EEEEENS5_IJNSA_ILi64EEENSA_ILi256EEENSA_ILi128EEEEEEaNS5_IJlSB_lEEEaSI_NS4_8TiledMMAINS4_8MMA_AtomIJNS4_15SM100_MMA_S8_SSIaaiLi64ELi256ELNS4_4UMMA5MajorE0ELSN_0ELNSM_8SaturateE0EEEEEENS4_6LayoutISC_NS5_IJNSA_ILi0EEESS_SS_EEEEENS5_IJNS4_10UnderscoreESV_SV_EEEEENS4_13SM90_TMA_LOADENS4_14ComposedLayoutINS4_7SwizzleILi3ELi4ELi3EEENS4_18smem_ptr_flag_bitsILi8EEENSR_INS5_IJNSA_ILi8EEESG_EEENS5_IJSG_SB_EEEEEEEvNS4_8identityESY_S18_vS19_EENS_8epilogue10collective18CollectiveEpilogueINS1B_23Sm100TmaWarpSpecializedILi4ELi2ELi32ELb0ELb0EEEJSH_NS5_IJNSR_ISE_SB_EES1G_EEEaSI_aSI_NS1B_6fusion15FusionCallbacksIS1F_NS1I_17LinearCombinationIaiaiLNS_15FloatRoundStyleE2EEESH_S1H_JEEENS4_5SM1004TMEM4LOAD26SM100_TMEM_LOAD_16dp32b32xESY_NSZ_INS10_ILi2ELi4ELi3EEES13_NSR_INS5_IJS14_SE_EEENS5_IJSE_SB_EEEEEEENS4_39AutoVectorizingCopyWithAssumedAlignmentILi128EEENS4_14SM90_TMA_STOREES1W_S1Y_S1Y_EEEvvEEEEvNT_6ParamsE)
        /*09e0*/ 	.short	0x0380
        /*09e2*/ 	.short	0x0800


	//----- nvinfo : EIATTR_SW_WAR
	.align		4
.L_56:
        /*09e4*/ 	.byte	0x04, 0x36
        /*09e6*/ 	.short	(.L_58 - .L_57)
.L_57:
        /*09e8*/ 	.word	0x00000008
.L_58:


//--------------------- .nv.callgraph             --------------------------
	.section	.nv.callgraph,"",@"SHT_CUDA_CALLGRAPH"
	.align	4
	.sectionentsize	8
	.align		4
        /*0000*/ 	.word	0x00000000
	.align		4
        /*0004*/ 	.word	0xffffffff
	.align		4
        /*0008*/ 	.word	index@(_ZN7cutlass13device_kernelINS_4gemm6kernel13GemmUniversalIN4cute5tupleIJiiiiEEENS1_10collective13CollectiveMmaINS1_35MainloopSm100TmaUmmaWarpSpecializedILi4ELi2ELi4ENS5_IJNS4_1CILi1EEESB_SB_EEEEENS5_IJNSA_ILi64EEENSA_ILi256EEENSA_ILi128EEEEEEaNS5_IJlSB_lEEEaSI_NS4_8TiledMMAINS4_8MMA_AtomIJNS4_15SM100_MMA_S8_SSIaaiLi64ELi256ELNS4_4UMMA5MajorE0ELSN_0ELNSM_8SaturateE0EEEEEENS4_6LayoutISC_NS5_IJNSA_ILi0EEESS_SS_EEEEENS5_IJNS4_10UnderscoreESV_SV_EEEEENS4_13SM90_TMA_LOADENS4_14ComposedLayoutINS4_7SwizzleILi3ELi4ELi3EEENS4_18smem_ptr_flag_bitsILi8EEENSR_INS5_IJNSA_ILi8EEESG_EEENS5_IJSG_SB_EEEEEEEvNS4_8identityESY_S18_vS19_EENS_8epilogue10collective18CollectiveEpilogueINS1B_23Sm100TmaWarpSpecializedILi4ELi2ELi32ELb0ELb0EEEJSH_NS5_IJNSR_ISE_SB_EES1G_EEEaSI_aSI_NS1B_6fusion15FusionCallbacksIS1F_NS1I_17LinearCombinationIaiaiLNS_15FloatRoundStyleE2EEESH_S1H_JEEENS4_5SM1004TMEM4LOAD26SM100_TMEM_LOAD_16dp32b32xESY_NSZ_INS10_ILi2ELi4ELi3EEES13_NSR_INS5_IJS14_SE_EEENS5_IJSE_SB_EEEEEEENS4_39AutoVectorizingCopyWithAssumedAlignmentILi128EEENS4_14SM90_TMA_STOREES1W_S1Y_S1Y_EEEvvEEEEvNT_6ParamsE)
	.align		4
        /*000c*/ 	.word	index@(__assertfail)
	.align		4
        /*0010*/ 	.word	0x00000000
	.align		4
        /*0014*/ 	.word	0xfffffffe
	.align		4
        /*0018*/ 	.word	0x00000000
	.align		4
        /*001c*/ 	.word	0xfffffffd
	.align		4
        /*0020*/ 	.word	0x00000000
	.align		4
        /*0024*/ 	.word	0xfffffffc


//--------------------- .nv.constant4             --------------------------
	.section	.nv.constant4,"a",@progbits
	.align	8
	.align		8
.nv.constant4:
        /*0000*/ 	.dword	__assertfail
	.align		8
        /*0008*/ 	.dword	__unnamed_1
	.align		8
        /*0010*/ 	.dword	__unnamed_2
	.align		8
        /*0018*/ 	.dword	__unnamed_3
	.align		8
        /*0020*/ 	.dword	_ZN39_INTERNAL_6b4c0fc7_4_k_cu_e049f009_97354cuda3std3__45__cpo5beginE
	.align		8
        /*0028*/ 	.dword	_ZN39_INTERNAL_6b4c0fc7_4_k_cu_e049f009_97354cuda3std3__45__cpo3endE
	.align		8
        /*0030*/ 	.dword	_ZN39_INTERNAL_6b4c0fc7_4_k_cu_e049f009_97354cuda3std3__45__cpo6cbeginE
	.align		8
        /*0038*/ 	.dword	_ZN39_INTERNAL_6b4c0fc7_4_k_cu_e049f009_97354cuda3std3__45__cpo4cendE
	.align		8
        /*0040*/ 	.dword	_ZN39_INTERNAL_6b4c0fc7_4_k_cu_e049f009_97354cuda3std3__441_GLOBAL__N__6b4c0fc7_4_k_cu_e049f009_97356ignoreE
	.align		8
        /*0048*/ 	.dword	_ZN39_INTERNAL_6b4c0fc7_4_k_cu_e049f009_97354cuda3std3__419piecewise_constructE
	.align		8
        /*0050*/ 	.dword	_ZN39_INTERNAL_6b4c0fc7_4_k_cu_e049f009_97354cuda3std3__48in_placeE
	.align		8
        /*0058*/ 	.dword	_ZN39_INTERNAL_6b4c0fc7_4_k_cu_e049f009_97354cuda3std6ranges3__45__cpo4swapE
	.align		8
        /*0060*/ 	.dword	_ZN39_INTERNAL_6b4c0fc7_4_k_cu_e049f009_97354cuda3std6ranges3__45__cpo9iter_moveE
	.align		8
        /*0068*/ 	.dword	_ZN39_INTERNAL_6b4c0fc7_4_k_cu_e049f009_97354cute7productE
	.align		8
        /*0070*/ 	.dword	_ZN39_INTERNAL_6b4c0fc7_4_k_cu_e049f009_97354cute1_E
	.align		8
        /*0078*/ 	.dword	$str$25
	.align		8
        /*0080*/ 	.dword	$str$26
	.align		8
        /*0088*/ 	.dword	$str$27
	.align		8
        /*0090*/ 	.dword	$str$28


//--------------------- .text._ZN7cutlass13device_kernelINS_4gemm6kernel13GemmUniversalIN4cute5tupleIJiiiiEEENS1_10collective13CollectiveMmaINS1_35MainloopSm100TmaUmmaWarpSpecializedILi4ELi2ELi4ENS5_IJNS4_1CILi1EEESB_SB_EEEEENS5_IJNSA_ILi64EEENSA_ILi256EEENSA_ILi128EEEEEEaNS5_IJlSB_lEEEaSI_NS4_8TiledMMAINS4_8MMA_AtomIJNS4_15SM100_MMA_S8_SSIaaiLi64ELi256ELNS4_4UMMA5MajorE0ELSN_0ELNSM_8SaturateE0EEEEEENS4_6LayoutISC_NS5_IJNSA_ILi0EEESS_SS_EEEEENS5_IJNS4_10UnderscoreESV_SV_EEEEENS4_13SM90_TMA_LOADENS4_14ComposedLayoutINS4_7SwizzleILi3ELi4ELi3EEENS4_18smem_ptr_flag_bitsILi8EEENSR_INS5_IJNSA_ILi8EEESG_EEENS5_IJSG_SB_EEEEEEEvNS4_8identityESY_S18_vS19_EENS_8epilogue10collective18CollectiveEpilogueINS1B_23Sm100TmaWarpSpecializedILi4ELi2ELi32ELb0ELb0EEEJSH_NS5_IJNSR_ISE_SB_EES1G_EEEaSI_aSI_NS1B_6fusion15FusionCallbacksIS1F_NS1I_17LinearCombinationIaiaiLNS_15FloatRoundStyleE2EEESH_S1H_JEEENS4_5SM1004TMEM4LOAD26SM100_TMEM_LOAD_16dp32b32xESY_NSZ_INS10_ILi2ELi4ELi3EEES13_NSR_INS5_IJS14_SE_EEENS5_IJSE_SB_EEEEEEENS4_39AutoVectorizingCopyWithAssumedAlignmentILi128EEENS4_14SM90_TMA_STOREES1W_S1Y_S1Y_EEEvvEEEEvNT_6ParamsE --------------------------
	.section	.text._ZN7cutlass13device_kernelINS_4gemm6kernel13GemmUniversalIN4cute5tupleIJiiiiEEENS1_10collective13CollectiveMmaINS1_35MainloopSm100TmaUmmaWarpSpecializedILi4ELi2ELi4ENS5_IJNS4_1CILi1EEESB_SB_EEEEENS5_IJNSA_ILi64EEENSA_ILi256EEENSA_ILi128EEEEEEaNS5_IJlSB_lEEEaSI_NS4_8TiledMMAINS4_8MMA_AtomIJNS4_15SM100_MMA_S8_SSIaaiLi64ELi256ELNS4_4UMMA5MajorE0ELSN_0ELNSM_8SaturateE0EEEEEENS4_6LayoutISC_NS5_IJNSA_ILi0EEESS_SS_EEEEENS5_IJNS4_10UnderscoreESV_SV_EEEEENS4_13SM90_TMA_LOADENS4_14ComposedLayoutINS4_7SwizzleILi3ELi4ELi3EEENS4_18smem_ptr_flag_bitsILi8EEENSR_INS5_IJNSA_ILi8EEESG_EEENS5_IJSG_SB_EEEEEEEvNS4_8identityESY_S18_vS19_EENS_8epilogue10collective18CollectiveEpilogueINS1B_23Sm100TmaWarpSpecializedILi4ELi2ELi32ELb0ELb0EEEJSH_NS5_IJNSR_ISE_SB_EES1G_EEEaSI_aSI_NS1B_6fusion15FusionCallbacksIS1F_NS1I_17LinearCombinationIaiaiLNS_15FloatRoundStyleE2EEESH_S1H_JEEENS4_5SM1004TMEM4LOAD26SM100_TMEM_LOAD_16dp32b32xESY_NSZ_INS10_ILi2ELi4ELi3EEES13_NSR_INS5_IJS14_SE_EEENS5_IJSE_SB_EEEEEEENS4_39AutoVectorizingCopyWithAssumedAlignmentILi128EEENS4_14SM90_TMA_STOREES1W_S1Y_S1Y_EEEvvEEEEvNT_6ParamsE,"ax",@progbits
	.align	128
.text._ZN7cutlass13device_kernelINS_4gemm6kernel13GemmUniversalIN4cute5tupleIJiiiiEEENS1_10collective13CollectiveMmaINS1_35MainloopSm100TmaUmmaWarpSpecializedILi4ELi2ELi4ENS5_IJNS4_1CILi1EEESB_SB_EEEEENS5_IJNSA_ILi64EEENSA_ILi256EEENSA_ILi128EEEEEEaNS5_IJlSB_lEEEaSI_NS4_8TiledMMAINS4_8MMA_AtomIJNS4_15SM100_MMA_S8_SSIaaiLi64ELi256ELNS4_4UMMA5MajorE0ELSN_0ELNSM_8SaturateE0EEEEEENS4_6LayoutISC_NS5_IJNSA_ILi0EEESS_SS_EEEEENS5_IJNS4_10UnderscoreESV_SV_EEEEENS4_13SM90_TMA_LOADENS4_14ComposedLayoutINS4_7SwizzleILi3ELi4ELi3EEENS4_18smem_ptr_flag_bitsILi8EEENSR_INS5_IJNSA_ILi8EEESG_EEENS5_IJSG_SB_EEEEEEEvNS4_8identityESY_S18_vS19_EENS_8epilogue10collective18CollectiveEpilogueINS1B_23Sm100TmaWarpSpecializedILi4ELi2ELi32ELb0ELb0EEEJSH_NS5_IJNSR_ISE_SB_EES1G_EEEaSI_aSI_NS1B_6fusion15FusionCallbacksIS1F_NS1I_17LinearCombinationIaiaiLNS_15FloatRoundStyleE2EEESH_S1H_JEEENS4_5SM1004TMEM4LOAD26SM100_TMEM_LOAD_16dp32b32xESY_NSZ_INS10_ILi2ELi4ELi3EEES13_NSR_INS5_IJS14_SE_EEENS5_IJSE_SB_EEEEEEENS4_39AutoVectorizingCopyWithAssumedAlignmentILi128EEENS4_14SM90_TMA_STOREES1W_S1Y_S1Y_EEEvvEEEEvNT_6ParamsE:
        .type           _ZN7cutlass13device_kernelINS_4gemm6kernel13GemmUniversalIN4cute5tupleIJiiiiEEENS1_10collective13CollectiveMmaINS1_35MainloopSm100TmaUmmaWarpSpecializedILi4ELi2ELi4ENS5_IJNS4_1CILi1EEESB_SB_EEEEENS5_IJNSA_ILi64EEENSA_ILi256EEENSA_ILi128EEEEEEaNS5_IJlSB_lEEEaSI_NS4_8TiledMMAINS4_8MMA_AtomIJNS4_15SM100_MMA_S8_SSIaaiLi64ELi256ELNS4_4UMMA5MajorE0ELSN_0ELNSM_8SaturateE0EEEEEENS4_6LayoutISC_NS5_IJNSA_ILi0EEESS_SS_EEEEENS5_IJNS4_10UnderscoreESV_SV_EEEEENS4_13SM90_TMA_LOADENS4_14ComposedLayoutINS4_7SwizzleILi3ELi4ELi3EEENS4_18smem_ptr_flag_bitsILi8EEENSR_INS5_IJNSA_ILi8EEESG_EEENS5_IJSG_SB_EEEEEEEvNS4_8identityESY_S18_vS19_EENS_8epilogue10collective18CollectiveEpilogueINS1B_23Sm100TmaWarpSpecializedILi4ELi2ELi32ELb0ELb0EEEJSH_NS5_IJNSR_ISE_SB_EES1G_EEEaSI_aSI_NS1B_6fusion15FusionCallbacksIS1F_NS1I_17LinearCombinationIaiaiLNS_15FloatRoundStyleE2EEESH_S1H_JEEENS4_5SM1004TMEM4LOAD26SM100_TMEM_LOAD_16dp32b32xESY_NSZ_INS10_ILi2ELi4ELi3EEES13_NSR_INS5_IJS14_SE_EEENS5_IJSE_SB_EEEEEEENS4_39AutoVectorizingCopyWithAssumedAlignmentILi128EEENS4_14SM90_TMA_STOREES1W_S1Y_S1Y_EEEvvEEEEvNT_6ParamsE,@function
        .size           _ZN7cutlass13device_kernelINS_4gemm6kernel13GemmUniversalIN4cute5tupleIJiiiiEEENS1_10collective13CollectiveMmaINS1_35MainloopSm100TmaUmmaWarpSpecializedILi4ELi2ELi4ENS5_IJNS4_1CILi1EEESB_SB_EEEEENS5_IJNSA_ILi64EEENSA_ILi256EEENSA_ILi128EEEEEEaNS5_IJlSB_lEEEaSI_NS4_8TiledMMAINS4_8MMA_AtomIJNS4_15SM100_MMA_S8_SSIaaiLi64ELi256ELNS4_4UMMA5MajorE0ELSN_0ELNSM_8SaturateE0EEEEEENS4_6LayoutISC_NS5_IJNSA_ILi0EEESS_SS_EEEEENS5_IJNS4_10UnderscoreESV_SV_EEEEENS4_13SM90_TMA_LOADENS4_14ComposedLayoutINS4_7SwizzleILi3ELi4ELi3EEENS4_18smem_ptr_flag_bitsILi8EEENSR_INS5_IJNSA_ILi8EEESG_EEENS5_IJSG_SB_EEEEEEEvNS4_8identityESY_S18_vS19_EENS_8epilogue10collective18CollectiveEpilogueINS1B_23Sm100TmaWarpSpecializedILi4ELi2ELi32ELb0ELb0EEEJSH_NS5_IJNSR_ISE_SB_EES1G_EEEaSI_aSI_NS1B_6fusion15FusionCallbacksIS1F_NS1I_17LinearCombinationIaiaiLNS_15FloatRoundStyleE2EEESH_S1H_JEEENS4_5SM1004TMEM4LOAD26SM100_TMEM_LOAD_16dp32b32xESY_NSZ_INS10_ILi2ELi4ELi3EEES13_NSR_INS5_IJS14_SE_EEENS5_IJSE_SB_EEEEEEENS4_39AutoVectorizingCopyWithAssumedAlignmentILi128EEENS4_14SM90_TMA_STOREES1W_S1Y_S1Y_EEEvvEEEEvNT_6ParamsE,(.L_x_170 - _ZN7cutlass13device_kernelINS_4gemm6kernel13GemmUniversalIN4cute5tupleIJiiiiEEENS1_10collective13CollectiveMmaINS1_35MainloopSm100TmaUmmaWarpSpecializedILi4ELi2ELi4ENS5_IJNS4_1CILi1EEESB_SB_EEEEENS5_IJNSA_ILi64EEENSA_ILi256EEENSA_ILi128EEEEEEaNS5_IJlSB_lEEEaSI_NS4_8TiledMMAINS4_8MMA_AtomIJNS4_15SM100_MMA_S8_SSIaaiLi64ELi256ELNS4_4UMMA5MajorE0ELSN_0ELNSM_8SaturateE0EEEEEENS4_6LayoutISC_NS5_IJNSA_ILi0EEESS_SS_EEEEENS5_IJNS4_10UnderscoreESV_SV_EEEEENS4_13SM90_TMA_LOADENS4_14ComposedLayoutINS4_7SwizzleILi3ELi4ELi3EEENS4_18smem_ptr_flag_bitsILi8EEENSR_INS5_IJNSA_ILi8EEESG_EEENS5_IJSG_SB_EEEEEEEvNS4_8identityESY_S18_vS19_EENS_8epilogue10collective18CollectiveEpilogueINS1B_23Sm100TmaWarpSpecializedILi4ELi2ELi32ELb0ELb0EEEJSH_NS5_IJNSR_ISE_SB_EES1G_EEEaSI_aSI_NS1B_6fusion15FusionCallbacksIS1F_NS1I_17LinearCombinationIaiaiLNS_15FloatRoundStyleE2EEESH_S1H_JEEENS4_5SM1004TMEM4LOAD26SM100_TMEM_LOAD_16dp32b32xESY_NSZ_INS10_ILi2ELi4ELi3EEES13_NSR_INS5_IJS14_SE_EEENS5_IJSE_SB_EEEEEEENS4_39AutoVectorizingCopyWithAssumedAlignmentILi128EEENS4_14SM90_TMA_STOREES1W_S1Y_S1Y_EEEvvEEEEvNT_6ParamsE)
        .other          _ZN7cutlass13device_kernelINS_4gemm6kernel13GemmUniversalIN4cute5tupleIJiiiiEEENS1_10collective13CollectiveMmaINS1_35MainloopSm100TmaUmmaWarpSpecializedILi4ELi2ELi4ENS5_IJNS4_1CILi1EEESB_SB_EEEEENS5_IJNSA_ILi64EEENSA_ILi256EEENSA_ILi128EEEEEEaNS5_IJlSB_lEEEaSI_NS4_8TiledMMAINS4_8MMA_AtomIJNS4_15SM100_MMA_S8_SSIaaiLi64ELi256ELNS4_4UMMA5MajorE0ELSN_0ELNSM_8SaturateE0EEEEEENS4_6LayoutISC_NS5_IJNSA_ILi0EEESS_SS_EEEEENS5_IJNS4_10UnderscoreESV_SV_EEEEENS4_13SM90_TMA_LOADENS4_14ComposedLayoutINS4_7SwizzleILi3ELi4ELi3EEENS4_18smem_ptr_flag_bitsILi8EEENSR_INS5_IJNSA_ILi8EEESG_EEENS5_IJSG_SB_EEEEEEEvNS4_8identityESY_S18_vS19_EENS_8epilogue10collective18CollectiveEpilogueINS1B_23Sm100TmaWarpSpecializedILi4ELi2ELi32ELb0ELb0EEEJSH_NS5_IJNSR_ISE_SB_EES1G_EEEaSI_aSI_NS1B_6fusion15FusionCallbacksIS1F_NS1I_17LinearCombinationIaiaiLNS_15FloatRoundStyleE2EEESH_S1H_JEEENS4_5SM1004TMEM4LOAD26SM100_TMEM_LOAD_16dp32b32xESY_NSZ_INS10_ILi2ELi4ELi3EEES13_NSR_INS5_IJS14_SE_EEENS5_IJSE_SB_EEEEEEENS4_39AutoVectorizingCopyWithAssumedAlignmentILi128EEENS4_14SM90_TMA_STOREES1W_S1Y_S1Y_EEEvvEEEEvNT_6ParamsE,@"STO_CUDA_ENTRY STV_DEFAULT"
_ZN7cutlass13device_kernelINS_4gemm6kernel13GemmUniversalIN4cute5tupleIJiiiiEEENS1_10collective13CollectiveMmaINS1_35MainloopSm100TmaUmmaWarpSpecializedILi4ELi2ELi4ENS5_IJNS4_1CILi1EEESB_SB_EEEEENS5_IJNSA_ILi64EEENSA_ILi256EEENSA_ILi128EEEEEEaNS5_IJlSB_lEEEaSI_NS4_8TiledMMAINS4_8MMA_AtomIJNS4_15SM100_MMA_S8_SSIaaiLi64ELi256ELNS4_4UMMA5MajorE0ELSN_0ELNSM_8SaturateE0EEEEEENS4_6LayoutISC_NS5_IJNSA_ILi0EEESS_SS_EEEEENS5_IJNS4_10UnderscoreESV_SV_EEEEENS4_13SM90_TMA_LOADENS4_14ComposedLayoutINS4_7SwizzleILi3ELi4ELi3EEENS4_18smem_ptr_flag_bitsILi8EEENSR_INS5_IJNSA_ILi8EEESG_EEENS5_IJSG_SB_EEEEEEEvNS4_8identityESY_S18_vS19_EENS_8epilogue10collective18CollectiveEpilogueINS1B_23Sm100TmaWarpSpecializedILi4ELi2ELi32ELb0ELb0EEEJSH_NS5_IJNSR_ISE_SB_EES1G_EEEaSI_aSI_NS1B_6fusion15FusionCallbacksIS1F_NS1I_17LinearCombinationIaiaiLNS_15FloatRoundStyleE2EEESH_S1H_JEEENS4_5SM1004TMEM4LOAD26SM100_TMEM_LOAD_16dp32b32xESY_NSZ_INS10_ILi2ELi4ELi3EEES13_NSR_INS5_IJS14_SE_EEENS5_IJSE_SB_EEEEEEENS4_39AutoVectorizingCopyWithAssumedAlignmentILi128EEENS4_14SM90_TMA_STOREES1W_S1Y_S1Y_EEEvvEEEEvNT_6ParamsE:
[----:B------:R-:W1:Y:S01]  /*0000*/  LDC R1, c[0x0][0x37c] ;  /* 0x0000df00ff017b82 */ /* 0x000e620000000800 */
[----:B------:R-:W2:Y:S01]  /*0010*/  S2R R103, SR_TID.X ;  /* 0x0000000000677919 */ /* 0x000ea20000002100 */
[----:B------:R-:W3:Y:S01]  /*0020*/  LDCU.64 UR4, c[0x0][0x890] ;  /* 0x00011200ff0477ac */ /* 0x000ee20008000a00 */
[----:B------:R-:W-:Y:S02]  /*0030*/  PRMT R91, RZ, 0x7610, R91 ;  /* 0x00007610ff5b7816 */ /* 0x000fe4000000005b */
[----:B------:R-:W-:Y:S01]  /*0040*/  ELECT P5, URZ, PT ;  /* 0x0000000000ff782f */ /* 0x000fe200038a0000 */
[----:B------:R-:W4:Y:S01]  /*0050*/  LDCU.64 UR46, c[0x0][0x358] ;  /* 0x00006b00ff2e77ac */ /* 0x000f220008000a00 */
[----:B---3--:R-:W-:-:S04]  /*0060*/  UISETP.NE.U32.AND UP0, UPT, UR4, URZ, UPT ;  /* 0x000000ff0400728c */ /* 0x008fc8000bf05070 */
[----:B------:R-:W-:Y:S01]  /*0070*/  UISETP.NE.AND.EX UP0, UPT, UR5, URZ, UPT, UP0 ;  /* 0x000000ff0500728c */ /* 0x000fe2000bf05300 */
[----:B--2---:R-:W-:-:S05]  /*0080*/  SHF.R.U32.HI R96, RZ, 0x5, R103 ;  /* 0x00000005ff607819 */ /* 0x004fca0000011667 */
[----:B------:R-:W2:Y:S02]  /*0090*/  SHFL.IDX PT, R0, R96, RZ, 0x1f ;  /* 0x00001fff60007589 */ /* 0x000ea400000e0000 */
[----:B--2---:R-:W-:Y:S01]  /*00a0*/  R2UR UR8, R0 ;  /* 0x00000000000872ca */ /* 0x004fe200000e0000 */
[----:B-1--4-:R-:W-:-:S14]  /*00b0*/  BRA.U UP0, `(.L_x_0) ;  /* 0x00000001002c7547 */ /* 0x012fdc000b800000 */
[----:B------:R-:W1:Y:S02]  /*00c0*/  LDCU.64 UR6, c[0x0][0x888] ;  /* 0x00011100ff0677ac */ /* 0x000e640008000a00 */
[----:B-1----:R-:W-:-:S04]  /*00d0*/  UISETP.NE.U32.AND UP0, UPT, UR6, URZ, UPT ;  /* 0x000000ff0600728c */ /* 0x002fc8000bf05070 */
[----:B------:R-:W-:-:S09]  /*00e0*/  UISETP.NE.AND.EX UP0, UPT, UR7, URZ, UPT, UP0 ;  /* 0x000000ff0700728c */ /* 0x000fd2000bf05300 */
[----:B------:R-:W-:Y:S05]  /*00f0*/  BRA.U !UP0, `(.L_x_1) ;  /* 0x0000000108107547 */ /* 0x000fea000b800000 */
[----:B------:R-:W1:Y:S02]  /*0100*/  LDC.64 R50, c[0x0][0x888] ;  /* 0x00022200ff327b82 */ /* 0x000e640000000a00 */
[----:B-1----:R1:W5:Y:S01]  /*0110*/  LDG.E R50, desc[UR46][R50.64] ;  /* 0x0000002e32327981 */ /* 0x002362000c1e1900 */
[----:B------:R-:W-:Y:S01]  /*0120*/  HFMA2 R91, -RZ, RZ, 0, 5.9604644775390625e-08 ;  /* 0x00000001ff5b7431 */ /* 0x000fe200000001ff */
[----:B------:R-:W-:Y:S05]  /*0130*/  BRA `(.L_x_0) ;  /* 0x00000000000c7947 */ /* 0x000fea0003800000 */
.L_x_1:
[----:B------:R-:W1:Y:S01]  /*0140*/  LDCU UR6, c[0x0][0x880] ;  /* 0x00011000ff0677ac */ /* 0x000e620008000800 */
[----:B------:R-:W-:Y:S01]  /*0150*/  HFMA2 R91, -RZ, RZ, 0, 5.9604644775390625e-08 ;  /* 0x00000001ff5b7431 */ /* 0x000fe200000001ff */
[----:B-1----:R-:W-:-:S07]  /*0160*/  MOV R50, UR6 ;  /* 0x0000000600327c02 */ /* 0x002fce0008000f00 */
.L_x_0:
[----:B------:R-:W2:Y:S02]  /*0170*/  LDCU.64 UR6, c[0x0][0x8b0] ;  /* 0x00011600ff0677ac */ /* 0x000ea40008000a00 */
[----:B--2---:R-:W-:-:S04]  /*0180*/  UISETP.NE.U32.AND UP0, UPT, UR6, URZ, UPT ;  /* 0x000000ff0600728c */ /* 0x004fc8000bf05070 */
[----:B------:R-:W-:-:S09]  /*0190*/  UISETP.NE.AND.EX UP0, UPT, UR7, URZ, UPT, UP0 ;  /* 0x000000ff0700728c */ /* 0x000fd2000bf05300 */
[----:B------:R-:W-:Y:S05]  /*01a0*/  BRA.U UP0, `(.L_x_2) ;  /* 0x0000000100247547 */ /* 0x000fea000b800000 */
[----:B------:R-:W2:Y:S02]  /*01b0*/  LDCU.64 UR6, c[0x0][0x8a8] ;  /* 0x00011500ff0677ac */ /* 0x000ea40008000a00 */
[----:B--2---:R-:W-:-:S04]  /*01c0*/  UISETP.NE.U32.AND UP0, UPT, UR6, URZ, UPT ;  /* 0x000000ff0600728c */ /* 0x004fc8000bf05070 */
[----:B------:R-:W-:-:S09]  /*01d0*/  UISETP.NE.AND.EX UP0, UPT, UR7, URZ, UPT, UP0 ;  /* 0x000000ff0700728c */ /* 0x000fd2000bf05300 */
[----:B------:R-:W-:Y:S05]  /*01e0*/  BRA.U !UP0, `(.L_x_3) ;  /* 0x00000001080c7547 */ /* 0x000fea000b800000 */
[----:B------:R-:W2:Y:S02]  /*01f0*/  LDC.64 R2, c[0x0][0x8a8] ;  /* 0x00022a00ff027b82 */ /* 0x000ea40000000a00 */
[----:B--2---:R2:W5:Y:S01]  /*0200*/  LDG.E R47, desc[UR46][R2.64] ;  /* 0x0000002e022f7981 */ /* 0x004562000c1e1900 */
[----:B------:R-:W-:Y:S05]  /*0210*/  BRA `(.L_x_2) ;  /* 0x0000000000087947 */ /* 0x000fea0003800000 */
.L_x_3:
[----:B------:R-:W2:Y:S02]  /*0220*/  LDCU UR6, c[0x0][0x8a0] ;  /* 0x00011400ff0677ac */ /* 0x000ea40008000800 */
[----:B--2---:R-:W-:Y:S02]  /*0230*/  MOV R47, UR6 ;  /* 0x00000006002f7c02 */ /* 0x004fe40008000f00 */
.L_x_2:
[----:B------:R-:W-:Y:S01]  /*0240*/  IMAD.U32 R0, RZ, RZ, UR8 ;  /* 0x00000008ff007e24 */ /* 0x000fe2000f8e00ff */
[----:B------:R-:W-:Y:S04]  /*0250*/  BSSY.RECONVERGENT B0, `(.L_x_4) ;  /* 0x000000c000007945 */ /* 0x000fe80003800200 */
[C---:B------:R-:W-:Y:S02]  /*0260*/  ISETP.NE.OR P1, PT, R0.reuse, 0x1, !P5 ;  /* 0x000000010000780c */ /* 0x040fe40006f25670 */
[----:B------:R-:W-:-:S11]  /*0270*/  ISETP.NE.OR P0, PT, R0, 0x3, !P5 ;  /* 0x000000030000780c */ /* 0x000fd60006f05670 */
[----:B------:R-:W-:Y:S05]  /*0280*/  @P1 BRA `(.L_x_5) ;  /* 0x0000000000201947 */ /* 0x000fea0003800000 */
[----:B------:R-:W3:Y:S02]  /*0290*/  LDCU.64 UR6, c[0x0][0x348] ;  /* 0x00006900ff0677ac */ /* 0x000ee40008000a00 */
[----:B---3--:R-:W-:Y:S02]  /*02a0*/  UIADD3 UR10, UP1, UPT, UR6, 0x80, URZ ;  /* 0x00000080060a7890 */ /* 0x008fe4000ff3e0ff */
[----:B------:R-:W-:Y:S02]  /*02b0*/  UIADD3 UR6, UP0, UPT, UR6, 0x180, URZ ;  /* 0x0000018006067890 */ /* 0x000fe4000ff1e0ff */
[----:B------:R-:W-:Y:S02]  /*02c0*/  UIADD3.X UR11, UPT, UPT, URZ, UR7, URZ, UP1, !UPT ;  /* 0x00000007ff0b7290 */ /* 0x000fe40008ffe4ff */
[----:B------:R-:W-:-:S07]  /*02d0*/  UIADD3.X UR7, UPT, UPT, URZ, UR7, URZ, UP0, !UPT ;  /* 0x00000007ff077290 */ /* 0x000fce00087fe4ff */
[----:B------:R3:W-:Y:S02]  /*02e0*/  UTMACCTL.PF [UR10] ;  /* 0x000000000a0079b9 */ /* 0x0007e40008040000 */
[----:B------:R3:W-:Y:S02]  /*02f0*/  UTMACCTL.PF [UR6] ;  /* 0x00000000060079b9 */ /* 0x0007e40008040000 */
[----:B---3--:R-:W-:Y:S01]  /*0300*/  NOP ;  /* 0x0000000000007918 */ /* 0x008fe20000000000 */
.L_x_5:
[----:B------:R-:W-:Y:S05]  /*0310*/  BSYNC.RECONVERGENT B0 ;  /* 0x0000000000007941 */ /* 0x000fea0003800200 */
.L_x_4:
[----:B------:R-:W-:Y:S04]  /*0320*/  BSSY.RECONVERGENT B0, `(.L_x_6) ;  /* 0x000000a000007945 */ /* 0x000fe80003800200 */
        /* <DEDUP_REMOVED lines=9> */
.L_x_7:
[----:B------:R-:W-:Y:S05]  /*03c0*/  BSYNC.RECONVERGENT B0 ;  /* 0x0000000000007941 */ /* 0x000fea0003800200 */
.L_x_6:
[----:B------:R-:W3:Y:S01]  /*03d0*/  LDCU.64 UR6, c[0x0][0x888] ;  /* 0x00011100ff0677ac */ /* 0x000ee20008000a00 */
[----:B------:R-:W-:Y:S02]  /*03e0*/  UISETP.EQ.U32.AND UP1, UPT, UR4, URZ, UPT ;  /* 0x000000ff0400728c */ /* 0x000fe4000bf22070 */
[----:B------:R-:W-:Y:S02]  /*03f0*/  UPLOP3.LUT UP2, UPT, UPT, UPT, UPT, 0x80, 0x8 ;  /* 0x000000000008789c */ /* 0x000fe40003f4f070 */
[----:B---3--:R-:W-:-:S04]  /*0400*/  UISETP.NE.U32.AND UP0, UPT, UR6, URZ, UPT ;  /* 0x000000ff0600728c */ /* 0x008fc8000bf05070 */
[----:B------:R-:W-:-:S04]  /*0410*/  UISETP.NE.AND.EX UP0, UPT, UR7, URZ, UPT, UP0 ;  /* 0x000000ff0700728c */ /* 0x000fc8000bf05300 */
[----:B------:R-:W-:-:S04]  /*0420*/  UISETP.EQ.OR.EX UP3, UPT, UR5, URZ, !UP0, UP1 ;  /* 0x000000ff0500728c */ /* 0x000fc8000c762710 */
[----:B------:R-:W-:-:S05]  /*0430*/  UP2UR UR50, UPR, URZ, 0x8 ;  /* 0x00000008ff327883 */ /* 0x000fca0008000000 */
[----:B------:R-:W-:Y:S07]  /*0440*/  BRA.U !UP3, `(.L_x_8) ;  /* 0x000000010b207547 */ /* 0x000fee000b800000 */
[----:B-----5:R-:W-:Y:S01]  /*0450*/  R2UR UR6, R50 ;  /* 0x00000000320672ca */ /* 0x020fe200000e0000 */
[----:B------:R-:W-:Y:S02]  /*0460*/  UISETP.NE.U32.AND UP2, UPT, UR4, URZ, UPT ;  /* 0x000000ff0400728c */ /* 0x000fe4000bf45070 */
[----:B------:R-:W-:Y:S02]  /*0470*/  USEL UR4, URZ, 0xffffffff, UP0 ;  /* 0xffffffffff047887 */ /* 0x000fe40008000000 */
[----:B------:R-:W-:-:S08]  /*0480*/  UISETP.NE.AND.EX UP2, UPT, UR5, URZ, UPT, UP2 ;  /* 0x000000ff0500728c */ /* 0x000fd0000bf45320 */
[----:B------:R-:W-:-:S04]  /*0490*/  UISETP.NE.AND UP1, UPT, UR6, URZ, UPT ;  /* 0x000000ff0600728c */ /* 0x000fc8000bf25270 */
[----:B------:R-:W-:-:S04]  /*04a0*/  @!UP2 USEL UR4, URZ, 0xffffffff, UP1 ;  /* 0xffffffffff04a887 */ /* 0x000fc80008800000 */
[----:B------:R-:W-:-:S04]  /*04b0*/  ULOP3.LUT UR4, UR4, 0x1, URZ, 0xc0, !UPT ;  /* 0x0000000104047892 */ /* 0x000fc8000f8ec0ff */
[----:B------:R-:W-:-:S11]  /*04c0*/  UISETP.NE.U32.AND UP2, UPT, UR4, 0x1, UPT ;  /* 0x000000010400788c */ /* 0x000fd6000bf45070 */
.L_x_8:
[----:B--2---:R-:W2:Y:S01]  /*04d0*/  SHFL.IDX PT, R2, R96, RZ, 0x1f ;  /* 0x00001fff60027589 */ /* 0x004ea200000e0000 */
[----:B------:R-:W-:-:S04]  /*04e0*/  UISETP.NE.AND UP1, UPT, UR8, 0x2, UPT ;  /* 0x000000020800788c */ /* 0x000fc8000bf25270 */
[----:B------:R-:W-:Y:S01]  /*04f0*/  USEL UR6, URZ, 0x1, UP1 ;  /* 0x00000001ff067887 */ /* 0x000fe20008800000 */
[----:B--2---:R-:W-:-:S13]  /*0500*/  ISETP.NE.AND P0, PT, R2, RZ, PT ;  /* 0x000000ff0200720c */ /* 0x004fda0003f05270 */
[----:B------:R-:W-:Y:S05]  /*0510*/  @P0 BRA `(.L_x_9) ;  /* 0x0000000000480947 */ /* 0x000fea0003800000 */
[----:B------:R-:W2:Y:S01]  /*0520*/  S2UR UR5, SR_CgaCtaId ;  /* 0x00000000000579c3 */ /* 0x000ea20000008800 */
[----:B------:R-:W-:Y:S01]  /*0530*/  UMOV UR7, 0x400 ;  /* 0x0000040000077882 */ /* 0x000fe20000000000 */
[----:B------:R-:W-:Y:S01]  /*0540*/  UMOV UR4, 0x1 ;  /* 0x0000000100047882 */ /* 0x000fe20000000000 */
[----:B------:R-:W-:Y:S01]  /*0550*/  ELECT P0, URZ, PT ;  /* 0x0000000000ff782f */ /* 0x000fe20003800000 */
[----:B------:R-:W-:-:S04]  /*0560*/  UIADD3 UR10, UPT, UPT, -UR4, 0x100000, URZ ;  /* 0x00100000040a7890 */ /* 0x000fc8000fffe1ff */
[----:B------:R-:W-:Y:S02]  /*0570*/  USHF.L.U32 UR11, UR10, 0xb, URZ ;  /* 0x0000000b0a0b7899 */ /* 0x000fe400080006ff */
[----:B------:R-:W-:Y:S02]  /*0580*/  USHF.L.U32 UR10, UR10, 0x1, URZ ;  /* 0x000000010a0a7899 */ /* 0x000fe400080006ff */
[----:B--2---:R-:W-:Y:S01]  /*0590*/  ULEA UR5, UR5, UR7, 0x18 ;  /* 0x0000000705057291 */ /* 0x004fe2000f8ec0ff */
[----:B------:R-:W2:Y:S11]  /*05a0*/  FENCE.VIEW.ASYNC.S ;  /* 0x00000000000073c6 */ /* 0x000eb60000000000 */
[----:B--2---:R2:W3:Y:S01]  /*05b0*/  SYNCS.EXCH.64 URZ, [UR5], UR10 ;  /* 0x0000000a05ff75b2 */ /* 0x0044e20008000100 */
[----:B------:R2:W4:Y:S01]  /*05c0*/  SYNCS.EXCH.64 URZ, [UR5+0x20], UR10 ;  /* 0x0000200a05ff75b2 */ /* 0x0005220008000100 */
[----:B------:R2:W1:Y:S01]  /*05d0*/  SYNCS.EXCH.64 URZ, [UR5+0x8], UR10 ;  /* 0x0000080a05ff75b2 */ /* 0x0004620008000100 */
[----:B------:R2:W1:Y:S01]  /*05e0*/  SYNCS.EXCH.64 URZ, [UR5+0x28], UR10 ;  /* 0x0000280a05ff75b2 */ /* 0x0004620008000100 */
[----:B------:R2:W1:Y:S01]  /*05f0*/  SYNCS.EXCH.64 URZ, [UR5+0x10], UR10 ;  /* 0x0000100a05ff75b2 */ /* 0x0004620008000100 */
[----:B------:R2:W1:Y:S01]  /*0600*/  SYNCS.EXCH.64 URZ, [UR5+0x30], UR10 ;  /* 0x0000300a05ff75b2 */ /* 0x0004620008000100 */
[----:B------:R2:W1:Y:S01]  /*0610*/  SYNCS.EXCH.64 URZ, [UR5+0x18], UR10 ;  /* 0x0000180a05ff75b2 */ /* 0x0004620008000100 */
[----:B------:R2:W1:Y:S01]  /*0620*/  SYNCS.EXCH.64 URZ, [UR5+0x38], UR10 ;  /* 0x0000380a05ff75b2 */ /* 0x0004620008000100 */
[----:B------:R-:W-:Y:S01]  /*0630*/  NOP ;  /* 0x0000000000007918 */ /* 0x000fe20000000000 */
.L_x_9:
[----:B------:R-:W2:Y:S01]  /*0640*/  SHFL.IDX PT, R2, R96, RZ, 0x1f ;  /* 0x00001fff60027589 */ /* 0x000ea200000e0000 */
[----:B------:R-:W-:Y:S01]  /*0650*/  NOP ;  /* 0x0000000000007918 */ /* 0x000fe20000000000 */
[----:B--2---:R-:W-:-:S13]  /*0660*/  ISETP.NE.AND P0, PT, R2, 0x1, PT ;  /* 0x000000010200780c */ /* 0x004fda0003f05270 */
[----:B------:R-:W-:Y:S05]  /*0670*/  @P0 BRA `(.L_x_10) ;  /* 0x0000000000580947 */ /* 0x000fea0003800000 */
[----:B------:R-:W2:Y:S01]  /*0680*/  S2UR UR7, SR_CgaCtaId ;  /* 0x00000000000779c3 */ /* 0x000ea20000008800 */
[----:B------:R-:W-:Y:S01]  /*0690*/  UMOV UR9, 0x400 ;  /* 0x0000040000097882 */ /* 0x000fe20000000000 */
[----:B------:R-:W-:Y:S01]  /*06a0*/  UMOV UR5, 0x20 ;  /* 0x0000002000057882 */ /* 0x000fe20000000000 */
[----:B------:R-:W-:Y:S01]  /*06b0*/  UMOV UR4, 0x80 ;  /* 0x0000008000047882 */ /* 0x000fe20000000000 */
[----:B------:R-:W-:-:S04]  /*06c0*/  UIADD3 UR10, UPT, UPT, -UR5, 0x100000, URZ ;  /* 0x00100000050a7890 */ /* 0x000fc8000fffe1ff */
[----:B------:R-:W-:Y:S02]  /*06d0*/  USHF.L.U32 UR11, UR10, 0xb, URZ ;  /* 0x0000000b0a0b7899 */ /* 0x000fe400080006ff */
[----:B------:R-:W-:Y:S02]  /*06e0*/  USHF.L.U32 UR10, UR10, 0x1, URZ ;  /* 0x000000010a0a7899 */ /* 0x000fe400080006ff */
[----:B------:R-:W-:-:S04]  /*06f0*/  UIADD3 UR4, UPT, UPT, -UR4, 0x100000, URZ ;  /* 0x0010000004047890 */ /* 0x000fc8000fffe1ff */
[----:B------:R-:W-:Y:S02]  /*0700*/  USHF.L.U32 UR5, UR4, 0xb, URZ ;  /* 0x0000000b04057899 */ /* 0x000fe400080006ff */
[----:B------:R-:W-:Y:S01]  /*0710*/  USHF.L.U32 UR4, UR4, 0x1, URZ ;  /* 0x0000000104047899 */ /* 0x000fe200080006ff */
[----:B------:R-:W-:Y:S01]  /*0720*/  ELECT P0, URZ, PT ;  /* 0x0000000000ff782f */ /* 0x000fe20003800000 */
[----:B--2---:R-:W-:Y:S01]  /*0730*/  ULEA UR7, UR7, UR9, 0x18 ;  /* 0x0000000907077291 */ /* 0x004fe2000f8ec0ff */
[----:B------:R-:W2:Y:S11]  /*0740*/  FENCE.VIEW.ASYNC.S ;  /* 0x00000000000073c6 */ /* 0x000eb60000000000 */
[----:B--2---:R2:W1:Y:S01]  /*0750*/  SYNCS.EXCH.64 URZ, [UR7+0x40], UR10 ;  /* 0x0000400a07ff75b2 */ /* 0x0044620008000100 */
[----:B------:R2:W1:Y:S01]  /*0760*/  SYNCS.EXCH.64 URZ, [UR7+0x60], UR4 ;  /* 0x0000600407ff75b2 */ /* 0x0004620008000100 */
[----:B------:R2:W1:Y:S01]  /*0770*/  SYNCS.EXCH.64 URZ, [UR7+0x48], UR10 ;  /* 0x0000480a07ff75b2 */ /* 0x0004620008000100 */
[----:B------:R2:W1:Y:S01]  /*0780*/  SYNCS.EXCH.64 URZ, [UR7+0x68], UR4 ;  /* 0x0000680407ff75b2 */ /* 0x0004620008000100 */
[----:B------:R2:W1:Y:S01]  /*0790*/  SYNCS.EXCH.64 URZ, [UR7+0x50], UR10 ;  /* 0x0000500a07ff75b2 */ /* 0x0004620008000100 */
[----:B------:R2:W1:Y:S01]  /*07a0*/  SYNCS.EXCH.64 URZ, [UR7+0x70], UR4 ;  /* 0x0000700407ff75b2 */ /* 0x0004620008000100 */
[----:B------:R2:W1:Y:S01]  /*07b0*/  SYNCS.EXCH.64 URZ, [UR7+0x58], UR10 ;  /* 0x0000580a07ff75b2 */ /* 0x0004620008000100 */
[----:B------:R2:W1:Y:S01]  /*07c0*/  SYNCS.EXCH.64 URZ, [UR7+0x78], UR4 ;  /* 0x0000780407ff75b2 */ /* 0x0004620008000100 */
[----:B------:R-:W-:Y:S01]  /*07d0*/  NOP ;  /* 0x0000000000007918 */ /* 0x000fe20000000000 */
.L_x_10:
[----:B------:R-:W3:Y:S01]  /*07e0*/  SHFL.IDX PT, R2, R96, RZ, 0x1f ;  /* 0x00001fff60027589 */ /* 0x000ee200000e0000 */
[----:B------:R-:W-:Y:S01]  /*07f0*/  NOP ;  /* 0x0000000000007918 */ /* 0x000fe20000000000 */
[----:B---3--:R-:W-:-:S13]  /*0800*/  ISETP.NE.AND P0, PT, R2, 0x3, PT ;  /* 0x000000030200780c */ /* 0x008fda0003f05270 */
[----:B------:R-:W-:Y:S05]  /*0810*/  @P0 BRA `(.L_x_11) ;  /* 0x0000000000300947 */ /* 0x000fea0003800000 */
[----:B--2---:R-:W2:Y:S01]  /*0820*/  S2UR UR5, SR_CgaCtaId ;  /* 0x00000000000579c3 */ /* 0x004ea20000008800 */
        /* <DEDUP_REMOVED lines=8> */
[----:B--2---:R3:W2:Y:S01]  /*08b0*/  SYNCS.EXCH.64 URZ, [UR5+0x80], UR10 ;  /* 0x0000800a05ff75b2 */ /* 0x0046a20008000100 */
[----:B------:R3:W1:Y:S02]  /*08c0*/  SYNCS.EXCH.64 URZ, [UR5+0x88], UR10 ;  /* 0x0000880a05ff75b2 */ /* 0x0006640008000100 */
[----:B---3--:R-:W-:Y:S01]  /*08d0*/  NOP ;  /* 0x0000000000007918 */ /* 0x008fe20000000000 */
.L_x_11:
[----:B------:R-:W3:Y:S01]  /*08e0*/  SHFL.IDX PT, R2, R96, RZ, 0x1f ;  /* 0x00001fff60027589 */ /* 0x000ee200000e0000 */
[----:B------:R-:W-:Y:S01]  /*08f0*/  NOP ;  /* 0x0000000000007918 */ /* 0x000fe20000000000 */
[----:B---3--:R-:W-:-:S13]  /*0900*/  ISETP.NE.AND P0, PT, R2, 0x4, PT ;  /* 0x000000040200780c */ /* 0x008fda0003f05270 */
[----:B------:R-:W-:Y:S05]  /*0910*/  @P0 BRA `(.L_x_12) ;  /* 0x00000000004c0947 */ /* 0x000fea0003800000 */
[----:B--2---:R-:W2:Y:S01]  /*0920*/  S2UR UR5, SR_CgaCtaId ;  /* 0x00000000000579c3 */ /* 0x004ea20000008800 */
[----:B------:R-:W-:Y:S01]  /*0930*/  UMOV UR9, 0x100 ;  /* 0x0000010000097882 */ /* 0x000fe20000000000 */
[----:B------:R-:W-:Y:S01]  /*0940*/  UMOV UR7, 0x400 ;  /* 0x0000040000077882 */ /* 0x000fe20000000000 */
[----:B------:R-:W-:Y:S01]  /*0950*/  USEL UR9, UR9, 0xe0, UP2 ;  /* 0x000000e009097887 */ /* 0x000fe20009000000 */
[----:B------:R-:W-:Y:S01]  /*0960*/  UMOV UR4, 0x1 ;  /* 0x0000000100047882 */ /* 0x000fe20000000000 */
[----:B------:R-:W-:Y:S01]  /*0970*/  ELECT P0, URZ, PT ;  /* 0x0000000000ff782f */ /* 0x000fe20003800000 */
[----:B------:R-:W-:-:S04]  /*0980*/  UIADD3 UR10, UPT, UPT, -UR4, 0x100000, URZ ;  /* 0x00100000040a7890 */ /* 0x000fc8000fffe1ff */
[----:B------:R-:W-:Y:S02]  /*0990*/  USHF.L.U32 UR11, UR10, 0xb, URZ ;  /* 0x0000000b0a0b7899 */ /* 0x000fe400080006ff */
[----:B------:R-:W-:Y:S02]  /*09a0*/  USHF.L.U32 UR10, UR10, 0x1, URZ ;  /* 0x000000010a0a7899 */ /* 0x000fe400080006ff */
[----:B------:R-:W-:-:S04]  /*09b0*/  UIADD3 UR12, UPT, UPT, -UR9, 0x100000, URZ ;  /* 0x00100000090c7890 */ /* 0x000fc8000fffe1ff */
[----:B------:R-:W-:Y:S02]  /*09c0*/  USHF.L.U32 UR13, UR12, 0xb, URZ ;  /* 0x0000000b0c0d7899 */ /* 0x000fe400080006ff */
[----:B------:R-:W-:Y:S02]  /*09d0*/  USHF.L.U32 UR12, UR12, 0x1, URZ ;  /* 0x000000010c0c7899 */ /* 0x000fe400080006ff */
[----:B--2---:R-:W-:Y:S01]  /*09e0*/  ULEA UR5, UR5, UR7, 0x18 ;  /* 0x0000000705057291 */ /* 0x004fe2000f8ec0ff */
[----:B------:R-:W2:Y:S11]  /*09f0*/  FENCE.VIEW.ASYNC.S ;  /* 0x00000000000073c6 */ /* 0x000eb60000000000 */
[----:B--2---:R3:W2:Y:S01]  /*0a00*/  SYNCS.EXCH.64 URZ, [UR5+0x90], UR10 ;  /* 0x0000900a05ff75b2 */ /* 0x0046a20008000100 */
[----:B------:R3:W1:Y:S01]  /*0a10*/  SYNCS.EXCH.64 URZ, [UR5+0xa0], UR12 ;  /* 0x0000a00c05ff75b2 */ /* 0x0006620008000100 */
[----:B------:R3:W1:Y:S01]  /*0a20*/  SYNCS.EXCH.64 URZ, [UR5+0x98], UR10 ;  /* 0x0000980a05ff75b2 */ /* 0x0006620008000100 */
[----:B------:R3:W1:Y:S02]  /*0a30*/  SYNCS.EXCH.64 URZ, [UR5+0xa8], UR12 ;  /* 0x0000a80c05ff75b2 */ /* 0x0006640008000100 */
[----:B---3--:R-:W-:Y:S01]  /*0a40*/  NOP ;  /* 0x0000000000007918 */ /* 0x008fe20000000000 */
.L_x_12:
[----:B------:R-:W3:Y:S01]  /*0a50*/  SHFL.IDX PT, R2, R96, RZ, 0x1f ;  /* 0x00001fff60027589 */ /* 0x000ee200000e0000 */
[----:B------:R-:W-:Y:S01]  /*0a60*/  NOP ;  /* 0x0000000000007918 */ /* 0x000fe20000000000 */
[----:B---3--:R-:W-:-:S13]  /*0a70*/  ISETP.NE.AND P0, PT, R2, 0x5, PT ;  /* 0x000000050200780c */ /* 0x008fda0003f05270 */
[----:B------:R-:W-:Y:S05]  /*0a80*/  @P0 BRA `(.L_x_13) ;  /* 0x0000000000580947 */ /* 0x000fea0003800000 */
[----:B--2---:R-:W2:Y:S01]  /*0a90*/  S2UR UR7, SR_CgaCtaId ;  /* 0x00000000000779c3 */ /* 0x004ea20000008800 */
        /* <DEDUP_REMOVED lines=12> */
[----:B--2---:R3:W2:Y:S01]  /*0b60*/  SYNCS.EXCH.64 URZ, [UR7+0xb0], UR10 ;  /* 0x0000b00a07ff75b2 */ /* 0x0046a20008000100 */
[----:B------:R3:W1:Y:S01]  /*0b70*/  SYNCS.EXCH.64 URZ, [UR7+0xd0], UR4 ;  /* 0x0000d00407ff75b2 */ /* 0x0006620008000100 */
[----:B------:R3:W1:Y:S01]  /*0b80*/  SYNCS.EXCH.64 URZ, [UR7+0xb8], UR10 ;  /* 0x0000b80a07ff75b2 */ /* 0x0006620008000100 */
[----:B------:R3:W1:Y:S01]  /*0b90*/  SYNCS.EXCH.64 URZ, [UR7+0xd8], UR4 ;  /* 0x0000d80407ff75b2 */ /* 0x0006620008000100 */
[----:B------:R3:W1:Y:S01]  /*0ba0*/  SYNCS.EXCH.64 URZ, [UR7+0xc0], UR10 ;  /* 0x0000c00a07ff75b2 */ /* 0x0006620008000100 */
[----:B------:R3:W1:Y:S01]  /*0bb0*/  SYNCS.EXCH.64 URZ, [UR7+0xe0], UR4 ;  /* 0x0000e00407ff75b2 */ /* 0x0006620008000100 */
[----:B------:R3:W1:Y:S01]  /*0bc0*/  SYNCS.EXCH.64 URZ, [UR7+0xc8], UR10 ;  /* 0x0000c80a07ff75b2 */ /* 0x0006620008000100 */
[----:B------:R3:W1:Y:S02]  /*0bd0*/  SYNCS.EXCH.64 URZ, [UR7+0xe8], UR4 ;  /* 0x0000e80407ff75b2 */ /* 0x0006640008000100 */
[----:B---3--:R-:W-:Y:S01]  /*0be0*/  NOP ;  /* 0x0000000000007918 */ /* 0x008fe20000000000 */
.L_x_13:
        /* <DEDUP_REMOVED lines=18> */
.L_x_14:
[----:B--2---:R-:W2:Y:S01]  /*0d10*/  S2UR UR5, SR_CTAID.X ;  /* 0x00000000000579c3 */ /* 0x004ea20000002500 */
[----:B------:R-:W-:-:S05]  /*0d20*/  CS2R.32 R90, SR_CgaSize ;  /* 0x00000000005a7805 */ /* 0x000fca0000008a00 */
[----:B------:R-:W-:-:S05]  /*0d30*/  IMAD R90, R90, -0xa0, RZ ;  /* 0xffffff605a5a7824 */ /* 0x000fca00078e02ff */
[----:B------:R-:W-:-:S14]  /*0d40*/  R2UR UR9, R90 ;  /* 0x000000005a0972ca */ /* 0x000fdc00000e0000 */
[----:B------:R-:W3:Y:S01]  /*0d50*/  LDCU UR9, c[0x0][UR9+0x2b0] ;  /* 0x00005600090977ac */ /* 0x000ee20008000800 */
[----:B------:R-:W-:Y:S01]  /*0d60*/  NOP ;  /* 0x0000000000007918 */ /* 0x000fe20000000000 */
[----:B------:R-:W-:-:S05]  /*0d70*/  CS2R.32 R90, SR_CgaSize ;  /* 0x00000000005a7805 */ /* 0x000fca0000008a00 */
[----:B------:R-:W-:-:S05]  /*0d80*/  IMAD R90, R90, -0xa0, RZ ;  /* 0xffffff605a5a7824 */ /* 0x000fca00078e02ff */
[----:B------:R-:W-:-:S14]  /*0d90*/  R2UR UR7, R90 ;  /* 0x000000005a0772ca */ /* 0x000fdc00000e0000 */
[----:B------:R-:W4:Y:S01]  /*0da0*/  LDCU UR7, c[0x0][UR7+0x2b4] ;  /* 0x00005680070777ac */ /* 0x000f220008000800 */
[----:B------:R-:W1:Y:S08]  /*0db0*/  S2UR UR4, SR_CTAID.Y ;  /* 0x00000000000479c3 */ /* 0x000e700000002600 */
[----:B------:R-:W4:Y:S01]  /*0dc0*/  LDC R9, c[0x0][0xb24] ;  /* 0x0002c900ff097b82 */ /* 0x000f220000000800 */
[----:B--2---:R-:W-:-:S02]  /*0dd0*/  I2FP.F32.U32 R5, UR5 ;  /* 0x0000000500057c45 */ /* 0x004fc40008201000 */
[----:B------:R-:W-:-:S05]  /*0de0*/  CS2R.32 R3, SR_CgaSize ;  /* 0x0000000000037805 */ /* 0x000fca0000008a00 */
[----:B------:R-:W-:-:S06]  /*0df0*/  IMAD R3, R3, -0xa0, RZ ;  /* 0xffffff6003037824 */ /* 0x000fcc00078e02ff */
[----:B------:R-:W2:Y:S01]  /*0e00*/  LDC R3, c[0x0][R3+0x2a0] ;  /* 0x0000a80003037b82 */ /* 0x000ea20000000800 */
[----:B------:R-:W-:Y:S01]  /*0e10*/  MOV R21, UR5 ;  /* 0x0000000500157c02 */ /* 0x000fe20008000f00 */
[----:B---3--:R-:W-:Y:S01]  /*0e20*/  FMUL R5, R5, UR9 ;  /* 0x0000000905057c20 */ /* 0x008fe20008400000 */
[----:B-1----:R-:W-:Y:S02]  /*0e30*/  I2FP.F32.U32 R4, UR4 ;  /* 0x0000000400047c45 */ /* 0x002fe40008201000 */
[----:B------:R-:W-:-:S05]  /*0e40*/  CS2R.32 R2, SR_CgaSize ;  /* 0x0000000000027805 */ /* 0x000fca0000008a00 */
[----:B------:R-:W-:-:S06]  /*0e50*/  IMAD R2, R2, -0xa0, RZ ;  /* 0xffffff6002027824 */ /* 0x000fcc00078e02ff */
[----:B------:R-:W1:Y:S01]  /*0e60*/  LDC R2, c[0x0][R2+0x2a4] ;  /* 0x0000a90002027b82 */ /* 0x000e620000000800 */
[----:B------:R-:W3:Y:S01]  /*0e70*/  F2I.U32.TRUNC.NTZ R90, R5 ;  /* 0x00000005005a7305 */ /* 0x000ee2000020f000 */
[----:B------:R-:W-:Y:S01]  /*0e80*/  MOV R20, UR4 ;  /* 0x0000000400147c02 */ /* 0x000fe20008000f00 */
[----:B----4-:R-:W-:-:S05]  /*0e90*/  FMUL R4, R4, UR7 ;  /* 0x0000000704047c20 */ /* 0x010fca0008400000 */
[----:B------:R-:W-:Y:S01]  /*0ea0*/  BAR.SYNC.DEFER_BLOCKING 0x0 ;  /* 0x0000000000007b1d */ /* 0x000fe20000010000 */
[----:B------:R-:W-:-:S05]  /*0eb0*/  ISETP.GE.AND P0, PT, R9, 0x1, PT ;  /* 0x000000010900780c */ /* 0x000fca0003f06270 */
[----:B------:R-:W4:Y:S02]  /*0ec0*/  F2I.U32.TRUNC.NTZ R83, R4 ;  /* 0x0000000400537305 */ /* 0x000f24000020f000 */
[----:B------:R-:W1:Y:S01]  /*0ed0*/  S2UR UR36, SR_CTAID.Z ;  /* 0x00000000002479c3 */ /* 0x000e620000002700 */
[----:B---3--:R-:W-:-:S05]  /*0ee0*/  IADD3 R90, PT, PT, -R90, RZ, RZ ;  /* 0x000000ff5a5a7210 */ /* 0x008fca0007ffe1ff */
[----:B--2---:R-:W-:Y:S01]  /*0ef0*/  IMAD R90, R3, R90, UR5 ;  /* 0x00000005035a7e24 */ /* 0x004fe2000f8e025a */
[----:B----4-:R-:W-:-:S05]  /*0f00*/  IADD3 R83, PT, PT, -R83, RZ, RZ ;  /* 0x000000ff53537210 */ /* 0x010fca0007ffe1ff */
[----:B-1----:R-:W-:Y:S01]  /*0f10*/  IMAD R83, R2, R83, UR4 ;  /* 0x0000000402537e24 */ /* 0x002fe2000f8e0253 */
[----:B------:R-:W-:Y:S06]  /*0f20*/  @!P0 BRA `(.L_x_15) ;  /* 0x0000000000b88947 */ /* 0x000fec0003800000 */
[----:B------:R-:W1:Y:S01]  /*0f30*/  LDC.64 R4, c[0x0][0xb18] ;  /* 0x0002c600ff047b82 */ /* 0x000e620000000a00 */
[----:B------:R-:W-:-:S07]  /*0f40*/  ISETP.NE.AND P0, PT, R9, 0x1, PT ;  /* 0x000000010900780c */ /* 0x000fce0003f05270 */
[----:B------:R-:W2:Y:S08]  /*0f50*/  LDC R10, c[0x0][0xb0c] ;  /* 0x0002c300ff0a7b82 */ /* 0x000eb00000000800 */
[----:B------:R-:W3:Y:S08]  /*0f60*/  LDC R11, c[0x0][0x370] ;  /* 0x0000dc00ff0b7b82 */ /* 0x000ef00000000800 */
[----:B------:R-:W4:Y:S01]  /*0f70*/  LDC R12, c[0x0][0x374] ;  /* 0x0000dd00ff0c7b82 */ /* 0x000f220000000800 */
[----:B-1----:R-:W-:-:S07]  /*0f80*/  ISETP.NE.AND P1, PT, R4, 0x1, PT ;  /* 0x000000010400780c */ /* 0x002fce0003f25270 */
[----:B------:R-:W3:Y:S01]  /*0f90*/  LDC.64 R6, c[0x0][0xb10] ;  /* 0x0002c400ff067b82 */ /* 0x000ee20000000a00 */
[----:B--2---:R-:W-:-:S07]  /*0fa0*/  ISETP.NE.AND P2, PT, R10, 0x1, PT ;  /* 0x000000010a00780c */ /* 0x004fce0003f45270 */
[----:B------:R-:W1:Y:S08]  /*0fb0*/  LDC R8, c[0x0][0xb20] ;  /* 0x0002c800ff087b82 */ /* 0x000e700000000800 */
[----:B------:R-:W2:Y:S01]  /*0fc0*/  LDC.64 R2, c[0x0][0xb28] ;  /* 0x0002ca00ff027b82 */ /* 0x000ea20000000a00 */
[----:B----4-:R-:W-:-:S04]  /*0fd0*/  IMAD.HI.U32 R13, R12, R5, RZ ;  /* 0x000000050c0d7227 */ /* 0x010fc800078e00ff */
[----:B------:R-:W-:-:S04]  /*0fe0*/  IMAD.HI.U32 R5, R20, R5, RZ ;  /* 0x0000000514057227 */ /* 0x000fc800078e00ff */
[----:B---3--:R-:W-:-:S04]  /*0ff0*/  IMAD.HI.U32 R14, R11, R6, RZ ;  /* 0x000000060b0e7227 */ /* 0x008fc800078e00ff */
[C---:B------:R-:W-:Y:S01]  /*1000*/  IMAD.HI.U32 R16, R21.reuse, R6, RZ ;  /* 0x0000000615107227 */ /* 0x040fe200078e00ff */
[-C--:B------:R-:W-:Y:S02]  /*1010*/  @P2 SHF.R.U32.HI R11, RZ, R7.reuse, R14 ;  /* 0x00000007ff0b2219 */ /* 0x080fe4000001160e */
[-C--:B-1----:R-:W-:Y:S02]  /*1020*/  @P1 SHF.R.U32.HI R12, RZ, R8.reuse, R13 ;  /* 0x00000008ff0c1219 */ /* 0x082fe4000001160d */
[----:B------:R-:W-:Y:S02]  /*1030*/  SHF.R.U32.HI R5, RZ, R8, R5 ;  /* 0x00000008ff057219 */ /* 0x000fe40000011605 */
[----:B------:R-:W-:Y:S02]  /*1040*/  SHF.R.U32.HI R16, RZ, R7, R16 ;  /* 0x00000007ff107219 */ /* 0x000fe40000011610 */
[----:B------:R-:W-:Y:S01]  /*1050*/  SEL R5, R20, R5, !P1 ;  /* 0x0000000514057207 */ /* 0x000fe20004800000 */
[----:B--2---:R-:W-:Y:S01]  /*1060*/  IMAD.HI.U32 R14, R12, R2, RZ ;  /* 0x000000020c0e7227 */ /* 0x004fe200078e00ff */
[----:B------:R-:W-:-:S02]  /*1070*/  SEL R7, R21, R16, !P2 ;  /* 0x0000001015077207 */ /* 0x000fc40005000000 */
[----:B------:R-:W-:Y:S01]  /*1080*/  IADD3 R13, PT, PT, -R5, RZ, RZ ;  /* 0x000000ff050d7210 */ /* 0x000fe20007ffe1ff */
[----:B------:R-:W-:Y:S01]  /*1090*/  IMAD.HI.U32 R6, R11, R2, RZ ;  /* 0x000000020b067227 */ /* 0x000fe200078e00ff */
[----:B------:R-:W-:-:S03]  /*10a0*/  @P0 SHF.R.U32.HI R12, RZ, R3, R14 ;  /* 0x00000003ff0c0219 */ /* 0x000fc6000001160e */
[----:B------:R-:W-:Y:S01]  /*10b0*/  IMAD R13, R4, R13, R20 ;  /* 0x0000000d040d7224 */ /* 0x000fe200078e0214 */
[----:B------:R-:W-:Y:S01]  /*10c0*/  @P0 SHF.R.U32.HI R11, RZ, R3, R6 ;  /* 0x00000003ff0b0219 */ /* 0x000fe20000011606 */
[----:B------:R-:W-:-:S04]  /*10d0*/  IMAD R12, R12, R9, RZ ;  /* 0x000000090c0c7224 */ /* 0x000fc800078e02ff */
[----:B------:R-:W-:Y:S01]  /*10e0*/  IMAD R6, R11, R9, RZ ;  /* 0x000000090b067224 */ /* 0x000fe200078e02ff */
[----:B------:R-:W-:-:S04]  /*10f0*/  ISETP.GE.AND P1, PT, R5, R12, PT ;  /* 0x0000000c0500720c */ /* 0x000fc80003f26270 */
[----:B------:R-:W-:Y:S01]  /*1100*/  ISETP.GE.OR P1, PT, R7, R6, P1 ;  /* 0x000000060700720c */ /* 0x000fe20000f26670 */
[----:B------:R-:W-:-:S05]  /*1110*/  IMAD.HI.U32 R6, R5, R2, RZ ;  /* 0x0000000205067227 */ /* 0x000fca00078e00ff */
[----:B------:R-:W-:-:S04]  /*1120*/  SHF.R.U32.HI R6, RZ, R3, R6 ;  /* 0x00000003ff067219 */ /* 0x000fc80000011606 */
[----:B------:R-:W-:-:S03]  /*1130*/  SEL R6, R5, R6, !P0 ;  /* 0x0000000605067207 */ /* 0x000fc60004000000 */
[----:B------:R-:W-:Y:S01]  /*1140*/  @!P1 IMAD.HI.U32 R8, R7, R2, RZ ;  /* 0x0000000207089227 */ /* 0x000fe200078e00ff */
[----:B------:R-:W-:-:S04]  /*1150*/  IADD3 R2, PT, PT, -R6, RZ, RZ ;  /* 0x000000ff06027210 */ /* 0x000fc80007ffe1ff */
[----:B------:R-:W-:Y:S01]  /*1160*/  @!P1 SHF.R.U32.HI R8, RZ, R3, R8 ;  /* 0x00000003ff089219 */ /* 0x000fe20000011608 */
[----:B------:R-:W-:-:S03]  /*1170*/  IMAD R2, R9, R2, R5 ;  /* 0x0000000209027224 */ /* 0x000fc600078e0205 */
[----:B------:R-:W-:-:S05]  /*1180*/  @!P1 SEL R3, R7, R8, !P0 ;  /* 0x0000000807039207 */ /* 0x000fca0004000000 */
[--C-:B------:R-:W-:Y:S02]  /*1190*/  @!P1 IMAD.IADD R6, R6, 0x1, -R3.reuse ;  /* 0x0000000106069824 */ /* 0x100fe400078e0a03 */
[----:B------:R-:W-:Y:S01]  /*11a0*/  @!P1 IMAD R3, R2, R11, R3 ;  /* 0x0000000b02039224 */ /* 0x000fe200078e0203 */
[----:B------:R-:W-:Y:S01]  /*11b0*/  IADD3 R2, PT, PT, -R7, RZ, RZ ;  /* 0x000000ff07027210 */ /* 0x000fe20007ffe1ff */
[----:B------:R-:W-:Y:S02]  /*11c0*/  @!P1 IMAD R5, R6, R9, R7 ;  /* 0x0000000906059224 */ /* 0x000fe400078e0207 */
[----:B------:R-:W-:Y:S02]  /*11d0*/  @!P1 IMAD.MOV.U32 R7, RZ, RZ, R3 ;  /* 0x000000ffff079224 */ /* 0x000fe400078e0003 */
[----:B------:R-:W-:Y:S02]  /*11e0*/  IMAD R2, R10, R2, R21 ;  /* 0x000000020a027224 */ /* 0x000fe400078e0215 */
[----:B------:R-:W-:-:S02]  /*11f0*/  IMAD R20, R5, R4, R13 ;  /* 0x0000000405147224 */ /* 0x000fc400078e020d */
[----:B------:R-:W-:Y:S02]  /*1200*/  IMAD R21, R7, R10, R2 ;  /* 0x0000000a07157224 */ /* 0x000fe400078e0202 */
.L_x_15:
[----:B------:R-:W1:Y:S01]  /*1210*/  LDCU UR4, c[0x0][0xb30] ;  /* 0x00016600ff0477ac */ /* 0x000e620008000800 */
[----:B------:R-:W2:Y:S08]  /*1220*/  S2UR UR37, SR_CgaCtaId ;  /* 0x00000000002579c3 */ /* 0x000eb00000008800 */
[----:B------:R-:W3:Y:S01]  /*1230*/  LDC R40, c[0x0][0xb24] ;  /* 0x0002c900ff287b82 */ /* 0x000ee20000000800 */
[----:B-1----:R-:W-:-:S09]  /*1240*/  UISETP.NE.AND UP1, UPT, UR4, 0x1, UPT ;  /* 0x000000010400788c */ /* 0x002fd2000bf25270 */
[----:B--2---:R-:W-:Y:S05]  /*1250*/  BRA.U UP1, `(.L_x_16) ;  /* 0x0000000101407547 */ /* 0x004fea000b800000 */
[----:B------:R-:W1:Y:S08]  /*1260*/  LDC.64 R4, c[0x0][0xb10] ;  /* 0x0002c400ff047b82 */ /* 0x000e700000000a00 */
[----:B------:R-:W2:Y:S08]  /*1270*/  LDC.64 R2, c[0x0][0xb18] ;  /* 0x0002c600ff027b82 */ /* 0x000eb00000000a00 */
[----:B------:R-:W4:Y:S08]  /*1280*/  LDC R6, c[0x0][0xb20] ;  /* 0x0002c800ff067b82 */ /* 0x000f300000000800 */
[----:B------:R-:W3:Y:S01]  /*1290*/  LDC R8, c[0x0][0xb0c] ;  /* 0x0002c300ff087b82 */ /* 0x000ee20000000800 */
[----:B-1----:R-:W-:-:S05]  /*12a0*/  IMAD.HI.U32 R4, R21, R4, RZ ;  /* 0x0000000415047227 */ /* 0x002fca00078e00ff */
[----:B------:R-:W-:Y:S01]  /*12b0*/  SHF.R.U32.HI R4, RZ, R5, R4 ;  /* 0x00000005ff047219 */ /* 0x000fe20000011604 */
[----:B--2---:R-:W-:Y:S01]  /*12c0*/  IMAD.HI.U32 R3, R20, R3, RZ ;  /* 0x0000000314037227 */ /* 0x004fe200078e00ff */
[----:B------:R-:W-:-:S04]  /*12d0*/  ISETP.NE.AND P0, PT, R2, 0x1, PT ;  /* 0x000000010200780c */ /* 0x000fc80003f05270 */
[----:B----4-:R-:W-:-:S04]  /*12e0*/  SHF.R.U32.HI R3, RZ, R6, R3 ;  /* 0x00000006ff037219 */ /* 0x010fc80000011603 */
[----:B------:R-:W-:Y:S02]  /*12f0*/  SEL R3, R20, R3, !P0 ;  /* 0x0000000314037207 */ /* 0x000fe40004000000 */
[----:B---3--:R-:W-:-:S04]  /*1300*/  ISETP.NE.AND P1, PT, R8, 0x1, PT ;  /* 0x000000010800780c */ /* 0x008fc80003f25270 */
[----:B------:R-:W-:-:S05]  /*1310*/  SEL R4, R21, R4, !P1 ;  /* 0x0000000415047207 */ /* 0x000fca0004800000 */
[----:B------:R-:W-:Y:S02]  /*1320*/  IMAD.IADD R5, R3, 0x1, -R4 ;  /* 0x0000000103057824 */ /* 0x000fe400078e0a04 */
[----:B------:R-:W-:Y:S02]  /*1330*/  IMAD.IADD R3, R4, 0x1, -R3 ;  /* 0x0000000104037824 */ /* 0x000fe400078e0a03 */
[----:B------:R-:W-:Y:S02]  /*1340*/  IMAD R21, R5, R8, R21 ;  /* 0x0000000805157224 */ /* 0x000fe400078e0215 */
[----:B------:R-:W-:-:S07]  /*1350*/  IMAD R20, R3, R2, R20 ;  /* 0x0000000203147224 */ /* 0x000fce00078e0214 */
.L_x_16:
[----:B------:R-:W-:Y:S01]  /*1360*/  BAR.SYNC.DEFER_BLOCKING 0x0 ;  /* 0x0000000000007b1d */ /* 0x000fe20000010000 */
[----:B------:R-:W-:Y:S01]  /*1370*/  UISETP.NE.AND UP1, UPT, UR8, 0x2, UPT ;  /* 0x000000020800788c */ /* 0x000fe2000bf25270 */
[----:B------:R-:W-:Y:S02]  /*1380*/  ISETP.NE.OR P5, PT, R0, 0x2, !P5 ;  /* 0x000000020000780c */ /* 0x000fe40006fa5670 */
[----:B------:R-:W-:-:S06]  /*1390*/  LOP3.LUT R2, R103, 0x1f, RZ, 0xc0, !PT ;  /* 0x0000001f67027812 */ /* 0x000fcc00078ec0ff */
[----:B------:R-:W-:Y:S05]  /*13a0*/  BRA.U UP1, `(.L_x_17) ;  /* 0x00000011015c7547 */ /* 0x000fea000b800000 */
[----:B------:R-:W1:Y:S01]  /*13b0*/  LDCU UR13, c[0x0][0x38c] ;  /* 0x00007180ff0d77ac */ /* 0x000e620008000800 */
[----:B------:R-:W2:Y:S01]  /*13c0*/  LDC R9, c[0x0][0x370] ;  /* 0x0000dc00ff097b82 */ /* 0x000ea20000000800 */
[----:B------:R-:W-:Y:S01]  /*13d0*/  PLOP3.LUT P1, PT, PT, PT, UP2, 0x80, 0x8 ;  /* 0x000000000008781c */ /* 0x000fe20003f2f028 */
[----:B------:R-:W-:Y:S01]  /*13e0*/  IMAD.MOV.U32 R15, RZ, RZ, 0x1 ;  /* 0x00000001ff0f7424 */ /* 0x000fe200078e00ff */
[----:B------:R-:W-:Y:S01]  /*13f0*/  ISETP.EQ.OR P4, PT, R2, RZ, P5 ;  /* 0x000000ff0200720c */ /* 0x000fe20002f82670 */
[----:B------:R-:W-:Y:S01]  /*1400*/  IMAD.MOV.U32 R14, RZ, RZ, RZ ;  /* 0x000000ffff0e7224 */ /* 0x000fe200078e00ff */
[----:B------:R-:W-:Y:S02]  /*1410*/  PLOP3.LUT P1, PT, P1, PT, PT, 0x8, 0x80 ;  /* 0x000000000080781c */ /* 0x000fe40000f2e170 */
[----:B------:R-:W-:Y:S01]  /*1420*/  CS2R R12, SRZ ;  /* 0x00000000000c7805 */ /* 0x000fe2000001ff00 */
[----:B------:R-:W-:Y:S01]  /*1430*/  IMAD.MOV.U32 R10, RZ, RZ, 0x1 ;  /* 0x00000001ff0a7424 */ /* 0x000fe200078e00ff */
[----:B------:R-:W4:Y:S01]  /*1440*/  LDC R0, c[0x0][0x374] ;  /* 0x0000dd00ff007b82 */ /* 0x000f220000000800 */
[----:B------:R-:W2:Y:S01]  /*1450*/  LDCU.64 UR22, c[0x0][0x348] ;  /* 0x00006900ff1677ac */ /* 0x000ea20008000a00 */
[----:B------:R-:W-:Y:S01]  /*1460*/  UMOV UR6, URZ ;  /* 0x000000ff00067c82 */ /* 0x000fe20008000000 */
[----:B-1----:R-:W-:-:S04]  /*1470*/  UIADD3 UR5, UPT, UPT, UR13, 0x7f, URZ ;  /* 0x0000007f0d057890 */ /* 0x002fc8000fffe0ff */
[----:B------:R-:W-:-:S04]  /*1480*/  USHF.R.S32.HI UR4, URZ, 0x1f, UR5 ;  /* 0x0000001fff047899 */ /* 0x000fc80008011405 */
[----:B------:R-:W-:-:S04]  /*1490*/  ULEA.HI UR4, UR4, UR5, URZ, 0x7 ;  /* 0x0000000504047291 */ /* 0x000fc8000f8f38ff */
[----:B------:R-:W-:Y:S02]  /*14a0*/  USHF.R.S32.HI UR15, URZ, 0x7, UR4 ;  /* 0x00000007ff0f7899 */ /* 0x000fe40008011404 */
[----:B------:R-:W-:Y:S02]  /*14b0*/  UIADD3 UR4, UPT, UPT, UR13, -0x1, URZ ;  /* 0xffffffff0d047890 */ /* 0x000fe4000fffe0ff */
[----:B------:R-:W-:Y:S02]  /*14c0*/  UISETP.LT.U32.AND UP0, UPT, UR15, 0x4, UPT ;  /* 0x000000040f00788c */ /* 0x000fe4000bf01070 */
[----:B------:R-:W-:Y:S02]  /*14d0*/  UISETP.GE.U32.AND UP1, UPT, UR4, -0xff, UPT ;  /* 0xffffff010400788c */ /* 0x000fe4000bf26070 */
[----:B------:R-:W-:Y:S02]  /*14e0*/  USEL UR14, UR15, 0x4, UP0 ;  /* 0x000000040f0e7887 */ /* 0x000fe40008000000 */
[----:B------:R-:W-:-:S02]  /*14f0*/  UIADD3 UR13, UPT, UPT, UR13, 0xfe, URZ ;  /* 0x000000fe0d0d7890 */ /* 0x000fc4000fffe0ff */
[----:B------:R-:W-:Y:S02]  /*1500*/  UIADD3 UR5, UPT, UPT, UR14, -0x1, URZ ;  /* 0xffffffff0e057890 */ /* 0x000fe4000fffe0ff */
[----:B------:R-:W-:-:S03]  /*1510*/  UIADD3 UR7, UPT, UPT, UR15, -UR14, URZ ;  /* 0x8000000e0f077290 */ /* 0x000fc6000fffe0ff */
[----:B------:R-:W-:-:S04]  /*1520*/  @UP1 UIADD3 UR5, UPT, UPT, UR14, URZ, URZ ;  /* 0x000000ff0e051290 */ /* 0x000fc8000fffe0ff */
[----:B--2---:R-:W-:-:S12]  /*1530*/  UIADD3 UR5, UPT, UPT, UR5, 0x1, URZ ;  /* 0x0000000105057890 */ /* 0x004fd8000fffe0ff */
.L_x_35:
[----:B------:R-:W-:Y:S01]  /*1540*/  UISETP.NE.AND UP0, UPT, UR37, URZ, UPT ;  /* 0x000000ff2500728c */ /* 0x000fe2000bf05270 */
[----:B------:R-:W1:Y:S08]  /*1550*/  S2UR UR37, SR_CgaCtaId ;  /* 0x00000000002579c3 */ /* 0x000e700000008800 */
[----:B------:R-:W-:Y:S05]  /*1560*/  BRA.U UP0, `(.L_x_18) ;  /* 0x0000000100347547 */ /* 0x000fea000b800000 */
[----:B------:R-:W2:Y:S01]  /*1570*/  S2R R2, SR_CgaCtaId ;  /* 0x0000000000027919 */ /* 0x000ea20000008800 */
[----:B------:R-:W-:-:S04]  /*1580*/  MOV R3, 0x400 ;  /* 0x0000040000037802 */ /* 0x000fc80000000f00 */
[----:B--2---:R-:W-:Y:S02]  /*1590*/  LEA R3, R2, R3, 0x18 ;  /* 0x0000000302037211 */ /* 0x004fe400078ec0ff */
[----:B------:R-:W-:-:S03]  /*15a0*/  SHF.L.U32 R2, R10, 0x1f, RZ ;  /* 0x0000001f0a027819 */ /* 0x000fc600000006ff */
[----:B------:R-:W-:-:S04]  /*15b0*/  IMAD R3, R12, 0x8, R3 ;  /* 0x000000080c037824 */ /* 0x000fc800078e0203 */
[----:B------:R-:W2:Y:S02]  /*15c0*/  SYNCS.PHASECHK.TRANS64.TRYWAIT P0, [R3+URZ+0x100], R2 ;  /* 0x00010002030075a7 */ /* 0x000ea400080011ff */
[----:B--2---:R-:W-:Y:S05]  /*15d0*/  @!P0 BRA `(.L_x_19) ;  /* 0x0000007800a48947 */ /* 0x004fea0003800000 */
.L_x_125:
[----:B------:R-:W-:Y:S01]  /*15e0*/  VIADD R12, R12, 0x1 ;  /* 0x000000010c0c7836 */ /* 0x000fe20000000000 */
[----:B------:R2:W-:Y:S04]  /*15f0*/  SYNCS.ARRIVE.TRANS64.A1T0 RZ, [R3+URZ+0xf0], RZ ;  /* 0x0000f0ff03ff79a7 */ /* 0x0005e800081000ff */
[----:B------:R-:W-:-:S04]  /*1600*/  ISETP.NE.AND P0, PT, R12, 0x2, PT ;  /* 0x000000020c00780c */ /* 0x000fc80003f05270 */
[----:B------:R-:W-:Y:S02]  /*1610*/  SEL R12, R12, RZ, P0 ;  /* 0x000000ff0c0c7207 */ /* 0x000fe40000000000 */
[----:B--2---:R-:W-:-:S04]  /*1620*/  SEL R3, RZ, 0x1, P0 ;  /* 0x00000001ff037807 */ /* 0x004fc80000000000 */
[----:B------:R-:W-:-:S07]  /*1630*/  LOP3.LUT R10, R10, R3, RZ, 0x3c, !PT ;  /* 0x000000030a0a7212 */ /* 0x000fce00078e3cff */
.L_x_18:
[----:B------:R-:W-:Y:S01]  /*1640*/  UMOV UR4, 0x400 ;  /* 0x0000040000047882 */ /* 0x000fe20000000000 */
[----:B------:R-:W-:Y:S01]  /*1650*/  SHF.L.U32 R2, R15, 0x1f, RZ ;  /* 0x0000001f0f027819 */ /* 0x000fe200000006ff */
[----:B-1----:R-:W-:Y:S01]  /*1660*/  ULEA UR4, UR37, UR4, 0x18 ;  /* 0x0000000425047291 */ /* 0x002fe2000f8ec0ff */
[----:B------:R-:W-:Y:S01]  /*1670*/  R2UR UR35, R21 ;  /* 0x00000000152372ca */ /* 0x000fe200000e0000 */
[----:B------:R-:W-:Y:S01]  /*1680*/  UISETP.GE.U32.AND UP0, UPT, UR13, 0xff, UPT ;  /* 0x000000ff0d00788c */ /* 0x000fe2000bf06070 */
[----:B------:R-:W-:Y:S01]  /*1690*/  R2UR UR11, R20 ;  /* 0x00000000140b72ca */ /* 0x000fe200000e0000 */
[----:B------:R-:W-:Y:S01]  /*16a0*/  ULEA UR8, UR6, UR4, 0x3 ;  /* 0x0000000406087291 */ /* 0x000fe2000f8e18ff */
[----:B------:R-:W-:-:S08]  /*16b0*/  UMOV UR24, URZ ;  /* 0x000000ff00187c82 */ /* 0x000fd00008000000 */
[----:B------:R1:W2:Y:S01]  /*16c0*/  SYNCS.PHASECHK.TRANS64.TRYWAIT P0, [UR8+0x20], R2 ;  /* 0x00002002ff0075a7 */ /* 0x0002a20008001108 */
[----:B------:R-:W-:Y:S02]  /*16d0*/  USHF.L.U32 UR35, UR35, 0x6, URZ ;  /* 0x0000000623237899 */ /* 0x000fe400080006ff */
[----:B------:R-:W-:Y:S01]  /*16e0*/  USHF.L.U32 UR11, UR11, 0x8, URZ ;  /* 0x000000080b0b7899 */ /* 0x000fe200080006ff */
[----:B------:R-:W-:Y:S11]  /*16f0*/  BRA.U !UP0, `(.L_x_20) ;  /* 0x0000000108a87547 */ /* 0x000ff6000b800000 */
[----:B------:R-:W-:Y:S01]  /*1700*/  UMOV UR16, URZ ;  /* 0x000000ff00107c82 */ /* 0x000fe20008000000 */
[----:B------:R-:W-:-:S05]  /*1710*/  UMOV UR17, UR6 ;  /* 0x0000000600117c82 */ /* 0x000fca0008000000 */
.L_x_25:
[----:B-1----:R-:W-:Y:S01]  /*1720*/  ULEA UR33, UR17, UR4, 0x3 ;  /* 0x0000000411217291 */ /* 0x002fe2000f8e18ff */
[----:B--2---:R-:W-:Y:S01]  /*1730*/  @!P5 MOV R3, 0xa000 ;  /* 0x0000a0000003d802 */ /* 0x004fe20000000f00 */
[----:B--2---:R-:W-:Y:S10]  /*1740*/  @P0 BRA `(.L_x_21) ;  /* 0x00000000000c0947 */ /* 0x004ff40003800000 */
[----:B------:R-:W-:-:S04]  /*1750*/  SHF.L.U32 R5, R15, 0x1f, RZ ;  /* 0x0000001f0f057819 */ /* 0x000fc800000006ff */
[----:B------:R-:W2:Y:S02]  /*1760*/  SYNCS.PHASECHK.TRANS64.TRYWAIT P0, [UR33+0x20], R5 ;  /* 0x00002005ff0075a7 */ /* 0x000ea40008001121 */
[----:B--2---:R-:W-:Y:S05]  /*1770*/  @!P0 BRA `(.L_x_22) ;  /* 0x0000007800508947 */ /* 0x004fea0003800000 */
.L_x_21:
[----:B------:R2:W-:Y:S01]  /*1780*/  @!P5 SYNCS.ARRIVE.TRANS64 RZ, [UR33], R3 ;  /* 0x00000003ffffd9a7 */ /* 0x0005e20008000021 */
[----:B------:R-:W-:Y:S04]  /*1790*/  BSSY.RECONVERGENT B0, `(.L_x_23) ;  /* 0x0000003000007945 */ /* 0x000fe80003800200 */
[----:B------:R-:W-:Y:S05]  /*17a0*/  @P4 BRA `(.L_x_24) ;  /* 0x0000000000044947 */ /* 0x000fea0003800000 */
[----:B------:R-:W-:Y:S05]  /*17b0*/  BPT.TRAP 0x1 ;  /* 0x000000040000795c */ /* 0x000fea0000300000 */
.L_x_24:
[----:B------:R-:W-:Y:S05]  /*17c0*/  BSYNC.RECONVERGENT B0 ;  /* 0x0000000000007941 */ /* 0x000fea0003800200 */
.L_x_23:
[----:B------:R-:W-:Y:S02]  /*17d0*/  UIADD3 UR6, UPT, UPT, UR17, 0x1, URZ ;  /* 0x0000000111067890 */ /* 0x000fe4000fffe0ff */
[----:B------:R-:W-:Y:S02]  /*17e0*/  ULEA UR32, UR17, UR4, 0xd ;  /* 0x0000000411207291 */ /* 0x000fe4000f8e68ff */
[----:B------:R-:W-:Y:S02]  /*17f0*/  UISETP.NE.AND UP0, UPT, UR6, 0x4, UPT ;  /* 0x000000040600788c */ /* 0x000fe4000bf05270 */
[----:B------:R-:W-:Y:S02]  /*1800*/  UIADD3 UR26, UP1, UPT, UR22, 0x80, URZ ;  /* 0x00000080161a7890 */ /* 0x000fe4000ff3e0ff */
[----:B------:R-:W-:Y:S02]  /*1810*/  USEL UR9, URZ, 0x1, UP0 ;  /* 0x00000001ff097887 */ /* 0x000fe40008000000 */
[----:B------:R-:W-:-:S02]  /*1820*/  USEL UR6, UR6, URZ, UP0 ;  /* 0x000000ff06067287 */ /* 0x000fc40008000000 */
[----:B------:R-:W-:Y:S02]  /*1830*/  UIADD3 UR20, UP0, UPT, UR22, 0x180, URZ ;  /* 0x0000018016147890 */ /* 0x000fe4000ff1e0ff */
[----:B------:R-:W-:Y:S01]  /*1840*/  ULEA UR8, UR6, UR4, 0x3 ;  /* 0x0000000406087291 */ /* 0x000fe2000f8e18ff */
[----:B------:R-:W-:Y:S01]  /*1850*/  LOP3.LUT R15, R15, UR9, RZ, 0x3c, !PT ;  /* 0x000000090f0f7c12 */ /* 0x000fe2000f8e3cff */
[----:B------:R-:W-:Y:S02]  /*1860*/  USHF.L.U32 UR34, UR16, 0x7, URZ ;  /* 0x0000000710227899 */ /* 0x000fe400080006ff */
[----:B------:R-:W-:Y:S01]  /*1870*/  UIADD3.X UR27, UPT, UPT, URZ, UR23, URZ, UP1, !UPT ;  /* 0x00000017ff1b7290 */ /* 0x000fe20008ffe4ff */
[----:B-1----:R-:W-:Y:S01]  /*1880*/  SHF.L.U32 R2, R15, 0x1f, RZ ;  /* 0x0000001f0f027819 */ /* 0x002fe200000006ff */
[----:B------:R-:W-:Y:S02]  /*1890*/  UIADD3 UR32, UPT, UPT, UR32, 0x6400, URZ ;  /* 0x0000640020207890 */ /* 0x000fe4000fffe0ff */
[----:B------:R-:W-:Y:S01]  /*18a0*/  UIADD3.X UR21, UPT, UPT, URZ, UR23, URZ, UP0, !UPT ;  /* 0x00000017ff157290 */ /* 0x000fe200087fe4ff */
[----:B------:R1:W1:Y:S01]  /*18b0*/  SYNCS.PHASECHK.TRANS64.TRYWAIT P0, [UR8+0x20], R2 ;  /* 0x00002002ff0075a7 */ /* 0x0002620008001108 */
[----:B------:R-:W-:Y:S01]  /*18c0*/  ULEA UR8, UR17, UR4, 0xf ;  /* 0x0000000411087291 */ /* 0x000fe2000f8e78ff */
[----:B------:R-:W-:Y:S01]  /*18d0*/  UMOV UR18, 0x0 ;  /* 0x0000000000127882 */ /* 0x000fe20000000000 */
[----:B------:R-:W-:-:S02]  /*18e0*/  UMOV UR19, 0x10000000 ;  /* 0x1000000000137882 */ /* 0x000fc40000000000 */
[----:B------:R-:W-:Y:S01]  /*18f0*/  UIADD3 UR8, UPT, UPT, UR8, 0xe400, URZ ;  /* 0x0000e40008087890 */ /* 0x000fe2000fffe0ff */
[----:B------:R1:W-:Y:S01]  /*1900*/  UTMALDG.3D [UR32], [UR26], desc[UR18] ;  /* 0x000012201a0075b4 */ /* 0x0003e20008011000 */
[----:B------:R-:W-:Y:S01]  /*1910*/  UMOV UR12, UR36 ;  /* 0x00000024000c7c82 */ /* 0x000fe20008000000 */
[----:B------:R-:W-:Y:S01]  /*1920*/  UMOV UR9, UR33 ;  /* 0x0000002100097c82 */ /* 0x000fe20008000000 */
[----:B------:R-:W-:Y:S01]  /*1930*/  UMOV UR10, UR34 ;  /* 0x00000022000a7c82 */ /* 0x000fe20008000000 */
[----:B------:R-:W-:Y:S01]  /*1940*/  UIADD3 UR16, UPT, UPT, UR16, 0x1, URZ ;  /* 0x0000000110107890 */ /* 0x000fe2000fffe0ff */
[----:B------:R-:W-:Y:S01]  /*1950*/  UMOV UR24, UR5 ;  /* 0x0000000500187c82 */ /* 0x000fe20008000000 */
[----:B------:R-:W-:Y:S02]  /*1960*/  UMOV UR17, UR6 ;  /* 0x0000000600117c82 */ /* 0x000fe40008000000 */
[----:B------:R1:W-:Y:S01]  /*1970*/  UTMALDG.3D [UR8], [UR20], desc[UR18] ;  /* 0x00001208140075b4 */ /* 0x0003e20008011000 */
[----:B------:R-:W-:-:S09]  /*1980*/  UISETP.NE.AND UP0, UPT, UR16, UR5, UPT ;  /* 0x000000051000728c */ /* 0x000fd2000bf05270 */
[----:B------:R-:W-:Y:S05]  /*1990*/  BRA.U UP0, `(.L_x_25) ;  /* 0xfffffffd00607547 */ /* 0x000fea000b83ffff */
.L_x_20:
[----:B-1----:R-:W-:Y:S01]  /*19a0*/  ULEA UR8, UR6, UR4, 0x3 ;  /* 0x0000000406087291 */ /* 0x002fe2000f8e18ff */
[----:B------:R-:W-:Y:S01]  /*19b0*/  SHF.L.U32 R2, R15, 0x1f, RZ ;  /* 0x0000001f0f027819 */ /* 0x000fe200000006ff */
[----:B------:R-:W-:Y:S01]  /*19c0*/  @!P1 SYNCS.ARRIVE.TRANS64.A1T0 RZ, [UR4+0x88], RZ ;  /* 0x000088ffffff99a7 */ /* 0x000fe20008100004 */
[----:B------:R-:W-:-:S06]  /*19d0*/  UISETP.GT.AND UP0, UPT, UR15, UR14, UPT ;  /* 0x0000000e0f00728c */ /* 0x000fcc000bf04270 */
[----:B--2---:R1:W2:Y:S03]  /*19e0*/  SYNCS.PHASECHK.TRANS64.TRYWAIT P0, [UR8+0x20], R2 ;  /* 0x00002002ff0075a7 */ /* 0x0042a60008001108 */
[----:B------:R-:W-:Y:S05]  /*19f0*/  BRA.U !UP0, `(.L_x_26) ;  /* 0x0000000108ac7547 */ /* 0x000fea000b800000 */
[----:B------:R-:W-:Y:S01]  /*1a00*/  UIADD3 UR21, UPT, UPT, UR7, UR24, URZ ;  /* 0x0000001807157290 */ /* 0x000fe2000fffe0ff */
[----:B------:R-:W-:-:S11]  /*1a10*/  UMOV UR25, UR6 ;  /* 0x0000000600197c82 */ /* 0x000fd60008000000 */
.L_x_31:
[----:B-1----:R-:W-:Y:S01]  /*1a20*/  ULEA UR17, UR25, UR4, 0x3 ;  /* 0x0000000419117291 */ /* 0x002fe2000f8e18ff */
[----:B--2---:R-:W-:Y:S01]  /*1a30*/  @!P5 MOV R3, 0xa000 ;  /* 0x0000a0000003d802 */ /* 0x004fe20000000f00 */
[----:B--2---:R-:W-:Y:S10]  /*1a40*/  @P0 BRA `(.L_x_27) ;  /* 0x00000000000c0947 */ /* 0x004ff40003800000 */
[----:B------:R-:W-:-:S04]  /*1a50*/  SHF.L.U32 R5, R15, 0x1f, RZ ;  /* 0x0000001f0f057819 */ /* 0x000fc800000006ff */
[----:B------:R-:W2:Y:S02]  /*1a60*/  SYNCS.PHASECHK.TRANS64.TRYWAIT P0, [UR17+0x20], R5 ;  /* 0x00002005ff0075a7 */ /* 0x000ea40008001111 */
[----:B--2---:R-:W-:Y:S05]  /*1a70*/  @!P0 BRA `(.L_x_28) ;  /* 0x0000007400a88947 */ /* 0x004fea0003800000 */
.L_x_27:
[----:B------:R2:W-:Y:S01]  /*1a80*/  @!P5 SYNCS.ARRIVE.TRANS64 RZ, [UR17], R3 ;  /* 0x00000003ffffd9a7 */ /* 0x0005e20008000011 */
[----:B------:R-:W-:Y:S04]  /*1a90*/  BSSY.RECONVERGENT B0, `(.L_x_29) ;  /* 0x0000003000007945 */ /* 0x000fe80003800200 */
[----:B------:R-:W-:Y:S05]  /*1aa0*/  @P4 BRA `(.L_x_30) ;  /* 0x0000000000044947 */ /* 0x000fea0003800000 */
[----:B------:R-:W-:Y:S05]  /*1ab0*/  BPT.TRAP 0x1 ;  /* 0x000000040000795c */ /* 0x000fea0000300000 */
.L_x_30:
[----:B------:R-:W-:Y:S05]  /*1ac0*/  BSYNC.RECONVERGENT B0 ;  /* 0x0000000000007941 */ /* 0x000fea0003800200 */
.L_x_29:
        /* <DEDUP_REMOVED lines=10> */
[----:B------:R-:W-:Y:S01]  /*1b70*/  UIADD3 UR16, UPT, UPT, UR16, 0x6400, URZ ;  /* 0x0000640010107890 */ /* 0x000fe2000fffe0ff */
[----:B-1----:R-:W-:Y:S01]  /*1b80*/  SHF.L.U32 R2, R15, 0x1f, RZ ;  /* 0x0000001f0f027819 */ /* 0x002fe200000006ff */
[----:B------:R-:W-:Y:S02]  /*1b90*/  UIADD3.X UR31, UPT, UPT, URZ, UR23, URZ, UP1, !UPT ;  /* 0x00000017ff1f7290 */ /* 0x000fe40008ffe4ff */
[----:B------:R-:W-:Y:S01]  /*1ba0*/  UIADD3.X UR29, UPT, UPT, URZ, UR23, URZ, UP0, !UPT ;  /* 0x00000017ff1d7290 */ /* 0x000fe200087fe4ff */
[----:B------:R1:W1:Y:S01]  /*1bb0*/  SYNCS.PHASECHK.TRANS64.TRYWAIT P0, [UR8+0x20], R2 ;  /* 0x00002002ff0075a7 */ /* 0x0002620008001108 */
[----:B------:R-:W-:Y:S01]  /*1bc0*/  ULEA UR8, UR25, UR4, 0xf ;  /* 0x0000000419087291 */ /* 0x000fe2000f8e78ff */
[----:B------:R-:W-:Y:S01]  /*1bd0*/  UMOV UR26, 0x0 ;  /* 0x00000000001a7882 */ /* 0x000fe20000000000 */
[----:B------:R-:W-:-:S02]  /*1be0*/  UMOV UR27, 0x10000000 ;  /* 0x10000000001b7882 */ /* 0x000fc40000000000 */
[----:B------:R-:W-:Y:S01]  /*1bf0*/  UIADD3 UR8, UPT, UPT, UR8, 0xe400, URZ ;  /* 0x0000e40008087890 */ /* 0x000fe2000fffe0ff */
[----:B------:R-:W-:Y:S01]  /*1c00*/  UMOV UR19, UR35 ;  /* 0x0000002300137c82 */ /* 0x000fe20008000000 */
[----:B------:R-:W-:Y:S01]  /*1c10*/  UMOV UR20, UR36 ;  /* 0x0000002400147c82 */ /* 0x000fe20008000000 */
[----:B------:R-:W-:Y:S01]  /*1c20*/  UMOV UR12, UR36 ;  /* 0x00000024000c7c82 */ /* 0x000fe20008000000 */
[----:B------:R-:W-:Y:S01]  /*1c30*/  UMOV UR9, UR17 ;  /* 0x0000001100097c82 */ /* 0x000fe20008000000 */
[----:B------:R-:W-:Y:S01]  /*1c40*/  UMOV UR10, UR18 ;  /* 0x00000012000a7c82 */ /* 0x000fe20008000000 */
[----:B------:R1:W-:Y:S01]  /*1c50*/  UTMALDG.3D [UR16], [UR30], desc[UR26] ;  /* 0x00001a101e0075b4 */ /* 0x0003e20008011000 */
[----:B------:R-:W-:Y:S01]  /*1c60*/  UIADD3 UR24, UPT, UPT, UR24, 0x1, URZ ;  /* 0x0000000118187890 */ /* 0x000fe2000fffe0ff */
[----:B------:R-:W-:-:S03]  /*1c70*/  UMOV UR25, UR6 ;  /* 0x0000000600197c82 */ /* 0x000fc60008000000 */
[----:B------:R-:W-:Y:S01]  /*1c80*/  UISETP.NE.AND UP0, UPT, UR24, UR21, UPT ;  /* 0x000000151800728c */ /* 0x000fe2000bf05270 */
[----:B------:R1:W-:Y:S08]  /*1c90*/  UTMALDG.3D [UR8], [UR28], desc[UR26] ;  /* 0x00001a081c0075b4 */ /* 0x0003f00008011000 */
[----:B------:R-:W-:Y:S05]  /*1ca0*/  BRA.U UP0, `(.L_x_31) ;  /* 0xfffffffd005c7547 */ /* 0x000fea000b83ffff */
.L_x_26:
[C---:B-1----:R-:W-:Y:S01]  /*1cb0*/  LEA R2, R14.reuse, UR4, 0x3 ;  /* 0x000000040e027c11 */ /* 0x042fe2000f8e18ff */
[----:B------:R-:W-:Y:S01]  /*1cc0*/  NOP ;  /* 0x0000000000007918 */ /* 0x000fe20000000000 */
[----:B--2---:R-:W-:Y:S02]  /*1cd0*/  SHF.L.U32 R3, R13, 0x1f, RZ ;  /* 0x0000001f0d037819 */ /* 0x004fe400000006ff */
[----:B------:R-:W-:Y:S02]  /*1ce0*/  LEA R4, R14, UR4, 0x4 ;  /* 0x000000040e047c11 */ /* 0x000fe4000f8e20ff */
[----:B------:R-:W1:Y:S02]  /*1cf0*/  SYNCS.PHASECHK.TRANS64.TRYWAIT P0, [R2+URZ+0x90], R3 ;  /* 0x00009003020075a7 */ /* 0x000e6400080011ff */
[----:B-1----:R-:W-:Y:S05]  /*1d00*/  @!P0 BRA `(.L_x_32) ;  /* 0x00000074001c8947 */ /* 0x002fea0003800000 */
.L_x_128:
[----:B------:R-:W2:Y:S01]  /*1d10*/  LDS.128 R4, [R4+0x120] ;  /* 0x0001200004047984 */ /* 0x000ea20000000c00 */
[----:B---3--:R-:W-:Y:S01]  /*1d20*/  ISETP.GE.AND P0, PT, R40, 0x1, PT ;  /* 0x000000012800780c */ /* 0x008fe20003f06270 */
[----:B-1----:R-:W-:Y:S01]  /*1d30*/  VIADD R2, R2, 0xa0 ;  /* 0x000000a002027836 */ /* 0x002fe20000000000 */
[----:B------:R-:W-:Y:S01]  /*1d40*/  @!PT LDS RZ, [RZ] ;  /* 0x00000000fffff984 */ /* 0x000fe20000000800 */
[----:B------:R-:W-:Y:S01]  /*1d50*/  @!PT LDS RZ, [RZ] ;  /* 0x00000000fffff984 */ /* 0x000fe20000000800 */
[----:B------:R-:W-:Y:S01]  /*1d60*/  @!PT LDS RZ, [RZ] ;  /* 0x00000000fffff984 */ /* 0x000fe20000000800 */
[----:B------:R-:W-:Y:S01]  /*1d70*/  @!PT LDS RZ, [RZ] ;  /* 0x00000000fffff984 */ /* 0x000fe20000000800 */
[----:B------:R1:W-:Y:S06]  /*1d80*/  MEMBAR.ALL.CTA ;  /* 0x0000000000007992 */ /* 0x0003ec0000008000 */
[----:B-1----:R-:W1:Y:S01]  /*1d90*/  FENCE.VIEW.ASYNC.S ;  /* 0x00000000000073c6 */ /* 0x002e620000000000 */
[----:B------:R-:W-:-:S04]  /*1da0*/  PRMT R2, RZ, 0x654, R2 ;  /* 0x00000654ff027816 */ /* 0x000fc80000000002 */
[----:B-1----:R1:W-:Y:S01]  /*1db0*/  SYNCS.ARRIVE.TRANS64.RED.A1T0 RZ, [R2+URZ], RZ ;  /* 0x000000ff02ff79a7 */ /* 0x0023e200081004ff */
[----:B--2---:R-:W-:-:S13]  /*1dc0*/  LOP3.LUT P2, RZ, R6, 0x1, RZ, 0xc0, !PT ;  /* 0x0000000106ff7812 */ /* 0x004fda000784c0ff */
[----:B------:R-:W-:Y:S01]  /*1dd0*/  @P2 SHF.R.U32.HI R3, RZ, 0x10, R5 ;  /* 0x00000010ff032819 */ /* 0x000fe20000011605 */
[----:B------:R-:W-:Y:S01]  /*1de0*/  VOTEU.ANY UP0, P2 ;  /* 0x0000000000ff7886 */ /* 0x000fe20001000100 */
[----:B------:R-:W-:Y:S02]  /*1df0*/  @P2 MOV R11, R4 ;  /* 0x00000004000b2202 */ /* 0x000fe40000000f00 */
[----:B------:R-:W-:Y:S02]  /*1e00*/  @P2 R2UR.BROADCAST UR8, R3 ;  /* 0x00000000030822ca */ /* 0x000fe400008e0000 */
[----:B------:R-:W-:-:S11]  /*1e10*/  @P2 LOP3.LUT R8, R5, 0xffff, RZ, 0xc0, !PT ;  /* 0x0000ffff05082812 */ /* 0x000fd600078ec0ff */
[----:B------:R-:W-:Y:S01]  /*1e20*/  @UP0 UMOV UR36, UR8 ;  /* 0x0000000800240c82 */ /* 0x000fe20008000000 */
[----:B-1----:R-:W-:Y:S05]  /*1e30*/  @!P0 BRA `(.L_x_33) ;  /* 0x0000000000b88947 */ /* 0x002fea0003800000 */
[----:B------:R-:W4:Y:S01]  /*1e40*/  LDC.64 R4, c[0x0][0xb18] ;  /* 0x0002c600ff047b82 */ /* 0x000f220000000a00 */
[----:B------:R-:W-:-:S07]  /*1e50*/  ISETP.NE.AND P3, PT, R40, 0x1, PT ;  /* 0x000000012800780c */ /* 0x000fce0003f65270 */
[----:B------:R-:W1:Y:S08]  /*1e60*/  LDC.64 R6, c[0x0][0xb10] ;  /* 0x0002c400ff067b82 */ /* 0x000e700000000a00 */
[----:B------:R-:W2:Y:S08]  /*1e70*/  LDC R16, c[0x0][0xb20] ;  /* 0x0002c800ff107b82 */ /* 0x000eb00000000800 */
[----:B------:R-:W3:Y:S01]  /*1e80*/  LDC R18, c[0x0][0xb0c] ;  /* 0x0002c300ff127b82 */ /* 0x000ee20000000800 */
[----:B----4-:R-:W-:Y:S01]  /*1e90*/  IMAD.HI.U32 R17, R0, R5, RZ ;  /* 0x0000000500117227 */ /* 0x010fe200078e00ff */
[----:B------:R-:W-:-:S03]  /*1ea0*/  ISETP.NE.AND P0, PT, R4, 0x1, PT ;  /* 0x000000010400780c */ /* 0x000fc60003f05270 */
[----:B------:R-:W-:-:S03]  /*1eb0*/  IMAD.HI.U32 R5, R8, R5, RZ ;  /* 0x0000000508057227 */ /* 0x000fc600078e00ff */
[----:B------:R-:W4:Y:S01]  /*1ec0*/  LDC.64 R2, c[0x0][0xb28] ;  /* 0x0002ca00ff027b82 */ /* 0x000f220000000a00 */
[----:B-1----:R-:W-:-:S04]  /*1ed0*/  IMAD.HI.U32 R20, R9, R6, RZ ;  /* 0x0000000609147227 */ /* 0x002fc800078e00ff */
[----:B------:R-:W-:Y:S01]  /*1ee0*/  IMAD.HI.U32 R22, R11, R6, RZ ;  /* 0x000000060b167227 */ /* 0x000fe200078e00ff */
[----:B------:R-:W-:Y:S02]  /*1ef0*/  SHF.R.U32.HI R20, RZ, R7, R20 ;  /* 0x00000007ff147219 */ /* 0x000fe40000011614 */
[-C--:B--2---:R-:W-:Y:S02]  /*1f00*/  SHF.R.U32.HI R17, RZ, R16.reuse, R17 ;  /* 0x00000010ff117219 */ /* 0x084fe40000011611 */
[----:B------:R-:W-:Y:S02]  /*1f10*/  SHF.R.U32.HI R5, RZ, R16, R5 ;  /* 0x00000010ff057219 */ /* 0x000fe40000011605 */
[----:B------:R-:W-:Y:S02]  /*1f20*/  SEL R17, R0, R17, !P0 ;  /* 0x0000001100117207 */ /* 0x000fe40004000000 */
[----:B------:R-:W-:Y:S02]  /*1f30*/  SHF.R.U32.HI R22, RZ, R7, R22 ;  /* 0x00000007ff167219 */ /* 0x000fe40000011616 */
[----:B---3--:R-:W-:-:S02]  /*1f40*/  ISETP.NE.AND P1, PT, R18, 0x1, PT ;  /* 0x000000011200780c */ /* 0x008fc40003f25270 */
[----:B------:R-:W-:Y:S02]  /*1f50*/  SEL R5, R8, R5, !P0 ;  /* 0x0000000508057207 */ /* 0x000fe40004000000 */
[----:B------:R-:W-:Y:S02]  /*1f60*/  SEL R19, R9, R20, !P1 ;  /* 0x0000001409137207 */ /* 0x000fe40004800000 */
[----:B------:R-:W-:Y:S01]  /*1f70*/  SEL R7, R11, R22, !P1 ;  /* 0x000000160b077207 */ /* 0x000fe20004800000 */
[----:B----4-:R-:W-:-:S04]  /*1f80*/  IMAD.HI.U32 R20, R17, R2, RZ ;  /* 0x0000000211147227 */ /* 0x010fc800078e00ff */
[----:B------:R-:W-:Y:S01]  /*1f90*/  IMAD.HI.U32 R6, R19, R2, RZ ;  /* 0x0000000213067227 */ /* 0x000fe200078e00ff */
[----:B------:R-:W-:-:S04]  /*1fa0*/  @P3 SHF.R.U32.HI R17, RZ, R3, R20 ;  /* 0x00000003ff113219 */ /* 0x000fc80000011614 */
[----:B------:R-:W-:Y:S01]  /*1fb0*/  @P3 SHF.R.U32.HI R19, RZ, R3, R6 ;  /* 0x00000003ff133219 */ /* 0x000fe20000011606 */
[----:B------:R-:W-:-:S04]  /*1fc0*/  IMAD R17, R40, R17, RZ ;  /* 0x0000001128117224 */ /* 0x000fc800078e02ff */
[----:B------:R-:W-:Y:S01]  /*1fd0*/  IMAD R6, R40, R19, RZ ;  /* 0x0000001328067224 */ /* 0x000fe200078e02ff */
[C---:B------:R-:W-:Y:S02]  /*1fe0*/  ISETP.GE.AND P0, PT, R5.reuse, R17, PT ;  /* 0x000000110500720c */ /* 0x040fe40003f06270 */
[----:B------:R-:W-:Y:S02]  /*1ff0*/  IADD3 R17, PT, PT, -R5, RZ, RZ ;  /* 0x000000ff05117210 */ /* 0x000fe40007ffe1ff */
[----:B------:R-:W-:Y:S01]  /*2000*/  ISETP.GE.OR P0, PT, R7, R6, P0 ;  /* 0x000000060700720c */ /* 0x000fe20000706670 */
[----:B------:R-:W-:-:S04]  /*2010*/  IMAD.HI.U32 R6, R5, R2, RZ ;  /* 0x0000000205067227 */ /* 0x000fc800078e00ff */
[----:B------:R-:W-:Y:S01]  /*2020*/  IMAD R8, R4, R17, R8 ;  /* 0x0000001104087224 */ /* 0x000fe200078e0208 */
[----:B------:R-:W-:-:S04]  /*2030*/  SHF.R.U32.HI R6, RZ, R3, R6 ;  /* 0x00000003ff067219 */ /* 0x000fc80000011606 */
[----:B------:R-:W-:-:S03]  /*2040*/  SEL R6, R5, R6, !P3 ;  /* 0x0000000605067207 */ /* 0x000fc60005800000 */
[----:B------:R-:W-:-:S04]  /*2050*/  @!P0 IMAD.HI.U32 R16, R7, R2, RZ ;  /* 0x0000000207108227 */ /* 0x000fc800078e00ff */
[----:B------:R-:W-:Y:S01]  /*2060*/  IMAD.MOV R2, RZ, RZ, -R6 ;  /* 0x000000ffff027224 */ /* 0x000fe200078e0a06 */
[----:B------:R-:W-:-:S03]  /*2070*/  @!P0 SHF.R.U32.HI R16, RZ, R3, R16 ;  /* 0x00000003ff108219 */ /* 0x000fc60000011610 */
[----:B------:R-:W-:Y:S01]  /*2080*/  IMAD R2, R40, R2, R5 ;  /* 0x0000000228027224 */ /* 0x000fe200078e0205 */
        /* <DEDUP_REMOVED lines=9> */
.L_x_33:
[----:B------:R-:W1:Y:S02]  /*2120*/  LDCU UR8, c[0x0][0xb30] ;  /* 0x00016600ff0877ac */ /* 0x000e640008000800 */
[----:B-1----:R-:W-:-:S09]  /*2130*/  UISETP.NE.AND UP0, UPT, UR8, 0x1, UPT ;  /* 0x000000010800788c */ /* 0x002fd2000bf05270 */
[----:B------:R-:W-:Y:S05]  /*2140*/  BRA.U UP0, `(.L_x_34) ;  /* 0x0000000100407547 */ /* 0x000fea000b800000 */
[----:B------:R-:W1:Y:S08]  /*2150*/  LDC.64 R4, c[0x0][0xb10] ;  /* 0x0002c400ff047b82 */ /* 0x000e700000000a00 */
[----:B------:R-:W2:Y:S08]  /*2160*/  LDC.64 R2, c[0x0][0xb18] ;  /* 0x0002c600ff027b82 */ /* 0x000eb00000000a00 */
[----:B------:R-:W3:Y:S08]  /*2170*/  LDC R6, c[0x0][0xb20] ;  /* 0x0002c800ff067b82 */ /* 0x000ef00000000800 */
[----:B------:R-:W4:Y:S01]  /*2180*/  LDC R16, c[0x0][0xb0c] ;  /* 0x0002c300ff107b82 */ /* 0x000f220000000800 */
[----:B-1----:R-:W-:-:S05]  /*2190*/  IMAD.HI.U32 R4, R11, R4, RZ ;  /* 0x000000040b047227 */ /* 0x002fca00078e00ff */
[----:B------:R-:W-:Y:S01]  /*21a0*/  SHF.R.U32.HI R4, RZ, R5, R4 ;  /* 0x00000005ff047219 */ /* 0x000fe20000011604 */
[----:B--2---:R-:W-:Y:S01]  /*21b0*/  IMAD.HI.U32 R3, R8, R3, RZ ;  /* 0x0000000308037227 */ /* 0x004fe200078e00ff */
[----:B------:R-:W-:-:S04]  /*21c0*/  ISETP.NE.AND P0, PT, R2, 0x1, PT ;  /* 0x000000010200780c */ /* 0x000fc80003f05270 */
[----:B---3--:R-:W-:-:S04]  /*21d0*/  SHF.R.U32.HI R3, RZ, R6, R3 ;  /* 0x00000006ff037219 */ /* 0x008fc80000011603 */
[----:B------:R-:W-:Y:S02]  /*21e0*/  SEL R3, R8, R3, !P0 ;  /* 0x0000000308037207 */ /* 0x000fe40004000000 */
[----:B----4-:R-:W-:-:S04]  /*21f0*/  ISETP.NE.AND P1, PT, R16, 0x1, PT ;  /* 0x000000011000780c */ /* 0x010fc80003f25270 */
[----:B------:R-:W-:-:S05]  /*2200*/  SEL R4, R11, R4, !P1 ;  /* 0x000000040b047207 */ /* 0x000fca0004800000 */
[----:B------:R-:W-:Y:S02]  /*2210*/  IMAD.IADD R5, R3, 0x1, -R4 ;  /* 0x0000000103057824 */ /* 0x000fe400078e0a04 */
[----:B------:R-:W-:Y:S02]  /*2220*/  IMAD.IADD R3, R4, 0x1, -R3 ;  /* 0x0000000104037824 */ /* 0x000fe400078e0a03 */
[----:B------:R-:W-:Y:S02]  /*2230*/  IMAD R11, R5, R16, R11 ;  /* 0x00000010050b7224 */ /* 0x000fe400078e020b */
[----:B------:R-:W-:-:S07]  /*2240*/  IMAD R8, R3, R2, R8 ;  /* 0x0000000203087224 */ /* 0x000fce00078e0208 */
.L_x_34:
[----:B------:R-:W-:Y:S01]  /*2250*/  VIADD R14, R14, 0x1 ;  /* 0x000000010e0e7836 */ /* 0x000fe20000000000 */
[----:B------:R-:W-:Y:S01]  /*2260*/  PLOP3.LUT P1, PT, PT, PT, PT, 0x80, 0x8 ;  /* 0x000000000008781c */ /* 0x000fe20003f2f070 */
[----:B------:R-:W-:Y:S02]  /*2270*/  IMAD.IADD R21, R11, 0x1, R90 ;  /* 0x000000010b157824 */ /* 0x000fe400078e025a */
[----:B------:R-:W-:Y:S01]  /*2280*/  IMAD.IADD R20, R8, 0x1, R83 ;  /* 0x0000000108147824 */ /* 0x000fe200078e0253 */
[----:B------:R-:W-:-:S04]  /*2290*/  ISETP.NE.AND P0, PT, R14, 0x2, PT ;  /* 0x000000020e00780c */ /* 0x000fc80003f05270 */
[----:B------:R-:W-:Y:S02]  /*22a0*/  SEL R2, RZ, 0x1, P0 ;  /* 0x00000001ff027807 */ /* 0x000fe40000000000 */
[----:B------:R-:W-:Y:S02]  /*22b0*/  SEL R14, R14, RZ, P0 ;  /* 0x000000ff0e0e7207 */ /* 0x000fe40000000000 */
[----:B------:R-:W-:Y:S01]  /*22c0*/  LOP3.LUT R13, R13, R2, RZ, 0x3c, !PT ;  /* 0x000000020d0d7212 */ /* 0x000fe200078e3cff */
[----:B------:R-:W-:Y:S06]  /*22d0*/  @P2 BRA `(.L_x_35) ;  /* 0xfffffff000982947 */ /* 0x000fec000383ffff */
[----:B------:R-:W-:Y:S01]  /*22e0*/  UIADD3 UR4, UPT, UPT, UR4, 0x20, URZ ;  /* 0x0000002004047890 */ /* 0x000fe2000fffe0ff */
[----:B------:R-:W-:-:S03]  /*22f0*/  SHF.L.U32 R3, R15, 0x1f, RZ ;  /* 0x0000001f0f037819 */ /* 0x000fc600000006ff */
[----:B------:R-:W-:-:S09]  /*2300*/  ULEA UR5, UR6, UR4, 0x3 ;  /* 0x0000000406057291 */ /* 0x000fd2000f8e18ff */
[----:B------:R-:W1:Y:S02]  /*2310*/  SYNCS.PHASECHK.TRANS64.TRYWAIT P0, [UR5], R3 ;  /* 0x00000003ff0075a7 */ /* 0x000e640008001105 */
[----:B-1----:R-:W-:Y:S05]  /*2320*/  @!P0 BRA `(.L_x_36) ;  /* 0x0000006c00a88947 */ /* 0x002fea0003800000 */
.L_x_130:
[----:B------:R-:W-:-:S04]  /*2330*/  UIADD3 UR6, UPT, UPT, UR6, 0x1, URZ ;  /* 0x0000000106067890 */ /* 0x000fc8000fffe0ff */
[----:B------:R-:W-:-:S04]  /*2340*/  UISETP.NE.AND UP0, UPT, UR6, 0x4, UPT ;  /* 0x000000040600788c */ /* 0x000fc8000bf05270 */
[----:B------:R-:W-:Y:S02]  /*2350*/  USEL UR7, URZ, 0x1, UP0 ;  /* 0x00000001ff077887 */ /* 0x000fe40008000000 */
[----:B------:R-:W-:-:S04]  /*2360*/  USEL UR6, UR6, URZ, UP0 ;  /* 0x000000ff06067287 */ /* 0x000fc80008000000 */
[----:B------:R-:W-:Y:S01]  /*2370*/  ULEA UR5, UR6, UR4, 0x3 ;  /* 0x0000000406057291 */ /* 0x000fe2000f8e18ff */
[----:B------:R-:W-:-:S04]  /*2380*/  LOP3.LUT R2, R15, UR7, RZ, 0x3c, !PT ;  /* 0x000000070f027c12 */ /* 0x000fc8000f8e3cff */
[----:B-1----:R-:W-:-:S04]  /*2390*/  SHF.L.U32 R3, R2, 0x1f, RZ ;  /* 0x0000001f02037819 */ /* 0x002fc800000006ff */
[----:B------:R-:W1:Y:S02]  /*23a0*/  SYNCS.PHASECHK.TRANS64.TRYWAIT P0, [UR5], R3 ;  /* 0x00000003ff0075a7 */ /* 0x000e640008001105 */
[----:B-1----:R-:W-:Y:S05]  /*23b0*/  @!P0 BRA `(.L_x_37) ;  /* 0x0000006c009c8947 */ /* 0x002fea0003800000 */
.L_x_132:
        /* <DEDUP_REMOVED lines=9> */
.L_x_134:
[----:B------:R-:W-:-:S04]  /*2450*/  UIADD3 UR6, UPT, UPT, UR6, 0x1, URZ ;  /* 0x0000000106067890 */ /* 0x000fc8000fffe0ff */
[----:B------:R-:W-:-:S04]  /*2460*/  UISETP.NE.AND UP0, UPT, UR6, 0x4, UPT ;  /* 0x000000040600788c */ /* 0x000fc8000bf05270 */
[----:B------:R-:W-:Y:S02]  /*2470*/  USEL UR5, URZ, 0x1, UP0 ;  /* 0x00000001ff057887 */ /* 0x000fe40008000000 */
[----:B------:R-:W-:-:S04]  /*2480*/  USEL UR6, UR6, URZ, UP0 ;  /* 0x000000ff06067287 */ /* 0x000fc80008000000 */
[----:B------:R-:W-:Y:S01]  /*2490*/  ULEA UR6, UR6, UR4, 0x3 ;  /* 0x0000000406067291 */ /* 0x000fe2000f8e18ff */
[----:B-1----:R-:W-:-:S04]  /*24a0*/  LOP3.LUT R3, R2, UR5, RZ, 0x3c, !PT ;  /* 0x0000000502037c12 */ /* 0x002fc8000f8e3cff */
[----:B------:R-:W-:Y:S01]  /*24b0*/  SHF.L.U32 R3, R3, 0x1f, RZ ;  /* 0x0000001f03037819 */ /* 0x000fe200000006ff */
[----:B----4-:R-:W-:-:S07]  /*24c0*/  IMAD.U32 R0, RZ, RZ, UR6 ;  /* 0x00000006ff007e24 */ /* 0x010fce000f8e00ff */
.L_x_39:
[----:B-1----:R1:W2:Y:S02]  /*24d0*/  SYNCS.PHASECHK.TRANS64.TRYWAIT P0, [R0+URZ], R3 ;  /* 0x00000003000075a7 */ /* 0x0022a400080011ff */
[----:B--2---:R-:W-:Y:S05]  /*24e0*/  @!P0 NANOSLEEP.SYNCS 0x989680 ;  /* 0x009896800000895d */ /* 0x004fea0003900000 */
[----:B------:R-:W2:Y:S02]  /*24f0*/  @!P0 SYNCS.PHASECHK.TRANS64 P0, [R0+URZ], R3 ;  /* 0x00000003000085a7 */ /* 0x000ea400080010ff */
[----:B--2---:R-:W-:Y:S05]  /*2500*/  @P0 EXIT ;  /* 0x000000000000094d */ /* 0x004fea0003800000 */
[----:B------:R-:W-:Y:S05]  /*2510*/  BRA `(.L_x_39) ;  /* 0xfffffffc00ec7947 */ /* 0x000fea000383ffff */
.L_x_17:
[----:B------:R-:W-:-:S04]  /*2520*/  UISETP.NE.AND UP1, UPT, UR37, URZ, UPT ;  /* 0x000000ff2500728c */ /* 0x000fc8000bf25270 */
[----:B------:R-:W-:-:S09]  /*2530*/  UISETP.NE.OR UP1, UPT, UR8, 0x1, UP1 ;  /* 0x000000010800788c */ /* 0x000fd20008f25670 */
[----:B------:R-:W-:Y:S05]  /*2540*/  BRA.U UP1, `(.L_x_40) ;  /* 0x0000000501487547 */ /* 0x000fea000b800000 */
[----:B------:R-:W-:Y:S01]  /*2550*/  ISETP.NE.AND P2, PT, R2, RZ, PT ;  /* 0x000000ff0200720c */ /* 0x000fe20003f45270 */
[----:B------:R-:W-:Y:S01]  /*2560*/  IMAD.MOV.U32 R12, RZ, RZ, 0x1 ;  /* 0x00000001ff0c7424 */ /* 0x000fe200078e00ff */
[----:B------:R-:W-:Y:S02]  /*2570*/  CS2R R10, SRZ ;  /* 0x00000000000a7805 */ /* 0x000fe4000001ff00 */
[----:B------:R-:W-:Y:S01]  /*2580*/  CS2R R8, SRZ ;  /* 0x0000000000087805 */ /* 0x000fe2000001ff00 */
[----:B------:R-:W-:Y:S01]  /*2590*/  UMOV UR4, 0x400 ;  /* 0x0000040000047882 */ /* 0x000fe20000000000 */
[----:B------:R-:W-:Y:S01]  /*25a0*/  UMOV UR6, URZ ;  /* 0x000000ff00067c82 */ /* 0x000fe20008000000 */
[----:B------:R-:W-:-:S12]  /*25b0*/  ULEA UR37, UR37, UR4, 0x18 ;  /* 0x0000000425257291 */ /* 0x000fd8000f8ec0ff */
.L_x_44:
[----:B------:R-:W-:Y:S02]  /*25c0*/  LEA R0, R8, UR37, 0x3 ;  /* 0x0000002508007c11 */ /* 0x000fe4000f8e18ff */
[----:B------:R-:W-:-:S03]  /*25d0*/  SHF.L.U32 R5, R9, 0x1f, RZ ;  /* 0x0000001f09057819 */ /* 0x000fc600000006ff */
[----:B------:R-:W-:Y:S01]  /*25e0*/  VIADD R4, R0, 0x100 ;  /* 0x0000010000047836 */ /* 0x000fe20000000000 */
[----:B------:R-:W1:Y:S02]  /*25f0*/  SYNCS.PHASECHK.TRANS64.TRYWAIT P0, [R0+URZ+0xf0], R5 ;  /* 0x0000f005000075a7 */ /* 0x000e6400080011ff */
[----:B-1----:R-:W-:Y:S05]  /*2600*/  @!P0 BRA `(.L_x_41) ;  /* 0x0000006c00388947 */ /* 0x002fea0003800000 */
.L_x_135:
[----:B------:R-:W-:Y:S01]  /*2610*/  ULEA UR5, UR6, UR37, 0x3 ;  /* 0x0000002506057291 */ /* 0x000fe2000f8e18ff */
[----:B------:R-:W-:Y:S02]  /*2620*/  PRMT R4, RZ, 0x654, R4 ;  /* 0x00000654ff047816 */ /* 0x000fe40000000004 */
[----:B-1----:R-:W-:Y:S01]  /*2630*/  SHF.L.U32 R5, R12, 0x1f, RZ ;  /* 0x0000001f0c057819 */ /* 0x002fe200000006ff */
[----:B------:R-:W-:Y:S01]  /*2640*/  UIADD3 UR4, UPT, UPT, UR5, 0x90, URZ ;  /* 0x0000009005047890 */ /* 0x000fe2000fffe0ff */
[----:B------:R1:W-:Y:S05]  /*2650*/  SYNCS.ARRIVE.TRANS64.RED.A1T0 RZ, [R4+URZ], RZ ;  /* 0x000000ff04ff79a7 */ /* 0x0003ea00081004ff */
[----:B------:R-:W-:Y:S01]  /*2660*/  IMAD.U32 R7, RZ, RZ, UR4 ;  /* 0x00000004ff077e24 */ /* 0x000fe2000f8e00ff */
[----:B------:R-:W2:Y:S04]  /*2670*/  SYNCS.PHASECHK.TRANS64.TRYWAIT P0, [UR5+0xa0], R5 ;  /* 0x0000a005ff0075a7 */ /* 0x000ea80008001105 */
[----:B------:R-:W-:Y:S01]  /*2680*/  PRMT R6, R2, 0x654, R7 ;  /* 0x0000065402067816 */ /* 0x000fe20000000007 */
[----:B-1----:R-:W-:Y:S01]  /*2690*/  @!P2 IMAD.MOV.U32 R4, RZ, RZ, 0x10 ;  /* 0x00000010ff04a424 */ /* 0x002fe200078e00ff */
[----:B--2---:R-:W-:Y:S06]  /*26a0*/  @!P0 BRA `(.L_x_42) ;  /* 0x0000006c00248947 */ /* 0x004fec0003800000 */
.L_x_137:
[----:B------:R-:W-:Y:S01]  /*26b0*/  ULEA UR4, UR6, UR37, 0x4 ;  /* 0x0000002506047291 */ /* 0x000fe2000f8e20ff */
[----:B------:R-:W-:Y:S01]  /*26c0*/  SEL R3, R6, R3, !P2 ;  /* 0x0000000306037207 */ /* 0x000fe20005000000 */
[----:B------:R-:W-:Y:S01]  /*26d0*/  UIADD3 UR5, UPT, UPT, UR5, 0x90, URZ ;  /* 0x0000009005057890 */ /* 0x000fe2000fffe0ff */
[----:B-1----:R-:W-:Y:S01]  /*26e0*/  LEA R0, R11, UR37, 0x3 ;  /* 0x000000250b007c11 */ /* 0x002fe2000f8e18ff */
[----:B------:R-:W-:Y:S01]  /*26f0*/  UIADD3 UR4, UPT, UPT, UR4, 0x120, URZ ;  /* 0x0000012004047890 */ /* 0x000fe2000fffe0ff */
[----:B------:R-:W-:Y:S01]  /*2700*/  SHF.L.U32 R5, R10, 0x1f, RZ ;  /* 0x0000001f0a057819 */ /* 0x000fe200000006ff */
[----:B------:R1:W-:Y:S01]  /*2710*/  @!P2 SYNCS.ARRIVE.TRANS64.RED RZ, [R3+URZ], R4 ;  /* 0x0000000403ffa9a7 */ /* 0x0003e200080004ff */
[----:B------:R-:W-:Y:S01]  /*2720*/  UIADD3 UR6, UPT, UPT, UR6, 0x1, URZ ;  /* 0x0000000106067890 */ /* 0x000fe2000fffe0ff */
[----:B------:R-:W-:-:S03]  /*2730*/  VIADD R8, R8, 0x1 ;  /* 0x0000000108087836 */ /* 0x000fc60000000000 */
[----:B------:R-:W-:Y:S02]  /*2740*/  UISETP.NE.AND UP0, UPT, UR6, 0x2, UPT ;  /* 0x000000020600788c */ /* 0x000fe4000bf05270 */
[----:B------:R-:W-:Y:S06]  /*2750*/  UGETNEXTWORKID.BROADCAST [UR4], [UR5] ;  /* 0x00000000040073ca */ /* 0x000fec0008000100 */
[----:B------:R-:W-:Y:S01]  /*2760*/  USEL UR4, URZ, 0x1, UP0 ;  /* 0x00000001ff047887 */ /* 0x000fe20008000000 */
[----:B------:R-:W-:Y:S01]  /*2770*/  ISETP.NE.AND P0, PT, R8, 0x2, PT ;  /* 0x000000020800780c */ /* 0x000fe20003f05270 */
[----:B------:R-:W-:Y:S01]  /*2780*/  USEL UR6, UR6, URZ, UP0 ;  /* 0x000000ff06067287 */ /* 0x000fe20008000000 */
[----:B------:R-:W2:Y:S03]  /*2790*/  SYNCS.PHASECHK.TRANS64.TRYWAIT P1, [R0+URZ+0x90], R5 ;  /* 0x00009005000075a7 */ /* 0x000ea600080211ff */
[----:B------:R-:W-:Y:S01]  /*27a0*/  LOP3.LUT R12, R12, UR4, RZ, 0x3c, !PT ;  /* 0x000000040c0c7c12 */ /* 0x000fe2000f8e3cff */
[----:B-12---:R-:W-:Y:S07]  /*27b0*/  @!P1 BRA `(.L_x_43) ;  /* 0x0000006800f89947 */ /* 0x006fee0003800000 */
.L_x_138:
[C---:B------:R-:W-:Y:S01]  /*27c0*/  LEA R4, R11.reuse, UR37, 0x4 ;  /* 0x000000250b047c11 */ /* 0x040fe2000f8e20ff */
[----:B-1----:R-:W-:Y:S01]  /*27d0*/  VIADD R0, R0, 0xa0 ;  /* 0x000000a000007836 */ /* 0x002fe20000000000 */
[----:B------:R-:W-:Y:S01]  /*27e0*/  SEL R8, R8, RZ, P0 ;  /* 0x000000ff08087207 */ /* 0x000fe20000000000 */
[----:B------:R-:W-:-:S03]  /*27f0*/  VIADD R11, R11, 0x1 ;  /* 0x000000010b0b7836 */ /* 0x000fc60000000000 */
[----:B------:R-:W1:Y:S01]  /*2800*/  LDS.128 R4, [R4+0x120] ;  /* 0x0001200004047984 */ /* 0x000e620000000c00 */
[----:B------:R-:W-:Y:S02]  /*2810*/  PRMT R0, RZ, 0x654, R0 ;  /* 0x00000654ff007816 */ /* 0x000fe40000000000 */
[C---:B------:R-:W-:Y:S01]  /*2820*/  ISETP.NE.AND P1, PT, R11.reuse, 0x2, PT ;  /* 0x000000020b00780c */ /* 0x040fe20003f25270 */
[----:B------:R-:W-:Y:S01]  /*2830*/  @!PT LDS RZ, [RZ] ;  /* 0x00000000fffff984 */ /* 0x000fe20000000800 */
[----:B------:R-:W-:Y:S01]  /*2840*/  @!PT LDS RZ, [RZ] ;  /* 0x00000000fffff984 */ /* 0x000fe20000000800 */
[----:B------:R-:W-:Y:S01]  /*2850*/  @!PT LDS RZ, [RZ] ;  /* 0x00000000fffff984 */ /* 0x000fe20000000800 */
[----:B------:R-:W-:Y:S01]  /*2860*/  @!PT LDS RZ, [RZ] ;  /* 0x00000000fffff984 */ /* 0x000fe20000000800 */
[----:B------:R2:W-:Y:S06]  /*2870*/  MEMBAR.ALL.CTA ;  /* 0x0000000000007992 */ /* 0x0005ec0000008000 */
[----:B--2---:R-:W2:Y:S01]  /*2880*/  FENCE.VIEW.ASYNC.S ;  /* 0x00000000000073c6 */ /* 0x004ea20000000000 */
[----:B------:R-:W-:Y:S01]  /*2890*/  SEL R11, R11, RZ, P1 ;  /* 0x000000ff0b0b7207 */ /* 0x000fe20000800000 */
[----:B--2---:R2:W-:Y:S01]  /*28a0*/  SYNCS.ARRIVE.TRANS64.RED.A1T0 RZ, [R0+URZ], RZ ;  /* 0x000000ff00ff79a7 */ /* 0x0045e200081004ff */
[----:B-1----:R-:W-:-:S02]  /*28b0*/  LOP3.LUT P3, RZ, R6, 0x1, RZ, 0xc0, !PT ;  /* 0x0000000106ff7812 */ /* 0x002fc4000786c0ff */
[----:B------:R-:W-:-:S04]  /*28c0*/  SEL R5, RZ, 0x1, P1 ;  /* 0x00000001ff057807 */ /* 0x000fc80000800000 */
[----:B------:R-:W-:Y:S02]  /*28d0*/  LOP3.LUT R10, R10, R5, RZ, 0x3c, !PT ;  /* 0x000000050a0a7212 */ /* 0x000fe400078e3cff */
[----:B--2---:R-:W-:-:S04]  /*28e0*/  SEL R0, RZ, 0x1, P0 ;  /* 0x00000001ff007807 */ /* 0x004fc80000000000 */
[----:B------:R-:W-:Y:S01]  /*28f0*/  LOP3.LUT R9, R9, R0, RZ, 0x3c, !PT ;  /* 0x0000000009097212 */ /* 0x000fe200078e3cff */
[----:B------:R-:W-:Y:S06]  /*2900*/  @P3 BRA `(.L_x_44) ;  /* 0xfffffffc002c3947 */ /* 0x000fec000383ffff */
[----:B------:R-:W-:Y:S01]  /*2910*/  ULEA UR5, UR6, UR37, 0x3 ;  /* 0x0000002506057291 */ /* 0x000fe2000f8e18ff */
[----:B------:R-:W-:-:S08]  /*2920*/  SHF.L.U32 R3, R12, 0x1f, RZ ;  /* 0x0000001f0c037819 */ /* 0x000fd000000006ff */
[----:B------:R-:W1:Y:S02]  /*2930*/  SYNCS.PHASECHK.TRANS64 P0, [UR5+0xa0], R3 ;  /* 0x0000a003ff0075a7 */ /* 0x000e640008001005 */
[----:B-1----:R-:W-:Y:S05]  /*2940*/  @P0 BRA `(.L_x_45) ;  /* 0x0000000000080947 */ /* 0x002fea0003800000 */
[----:B------:R-:W1:Y:S02]  /*2950*/  SYNCS.PHASECHK.TRANS64.TRYWAIT P0, [UR5+0xa0], R3 ;  /* 0x0000a003ff0075a7 */ /* 0x000e640008001105 */
[----:B-1----:R-:W-:Y:S05]  /*2960*/  @!P0 BRA `(.L_x_46) ;  /* 0x0000006800a08947 */ /* 0x002fea0003800000 */
.L_x_45:
[----:B------:R-:W-:-:S04]  /*2970*/  UIADD3 UR4, UPT, UPT, UR6, 0x1, URZ ;  /* 0x0000000106047890 */ /* 0x000fc8000fffe0ff */
[----:B------:R-:W-:-:S04]  /*2980*/  UISETP.NE.AND UP0, UPT, UR4, 0x2, UPT ;  /* 0x000000020400788c */ /* 0x000fc8000bf05270 */
[----:B------:R-:W-:Y:S02]  /*2990*/  USEL UR7, URZ, 0x1, UP0 ;  /* 0x00000001ff077887 */ /* 0x000fe40008000000 */
[----:B------:R-:W-:-:S04]  /*29a0*/  USEL UR4, UR4, URZ, UP0 ;  /* 0x000000ff04047287 */ /* 0x000fc80008000000 */
[----:B------:R-:W-:Y:S01]  /*29b0*/  ULEA UR4, UR4, UR37, 0x3 ;  /* 0x0000002504047291 */ /* 0x000fe2000f8e18ff */
[----:B-1----:R-:W-:-:S04]  /*29c0*/  LOP3.LUT R3, R12, UR7, RZ, 0x3c, !PT ;  /* 0x000000070c037c12 */ /* 0x002fc8000f8e3cff */
[----:B------:R-:W-:-:S04]  /*29d0*/  SHF.L.U32 R0, R3, 0x1f, RZ ;  /* 0x0000001f03007819 */ /* 0x000fc800000006ff */
[----:B------:R-:W1:Y:S02]  /*29e0*/  SYNCS.PHASECHK.TRANS64 P0, [UR4+0xa0], R0 ;  /* 0x0000a000ff0075a7 */ /* 0x000e640008001004 */
[----:B-1----:R-:W-:Y:S05]  /*29f0*/  @P0 EXIT ;  /* 0x000000000000094d */ /* 0x002fea0003800000 */
[----:B------:R-:W-:Y:S02]  /*2a00*/  SHF.L.U32 R3, R3, 0x1f, RZ ;  /* 0x0000001f03037819 */ /* 0x000fe400000006ff */
[----:B------:R-:W-:-:S07]  /*2a10*/  MOV R0, UR4 ;  /* 0x0000000400007c02 */ /* 0x000fce0008000f00 */
.L_x_47:
[----:B-1----:R1:W2:Y:S02]  /*2a20*/  SYNCS.PHASECHK.TRANS64.TRYWAIT P0, [R0+URZ+0xa0], R3 ;  /* 0x0000a003000075a7 */ /* 0x0022a400080011ff */
[----:B--2---:R-:W-:Y:S05]  /*2a30*/  @!P0 NANOSLEEP.SYNCS 0x989680 ;  /* 0x009896800000895d */ /* 0x004fea0003900000 */
[----:B------:R-:W2:Y:S02]  /*2a40*/  @!P0 SYNCS.PHASECHK.TRANS64 P0, [R0+URZ+0xa0], R3 ;  /* 0x0000a003000085a7 */ /* 0x000ea400080010ff */
[----:B--2---:R-:W-:Y:S05]  /*2a50*/  @P0 EXIT ;  /* 0x000000000000094d */ /* 0x004fea0003800000 */
[----:B------:R-:W-:Y:S05]  /*2a60*/  BRA `(.L_x_47) ;  /* 0xfffffffc00ec7947 */ /* 0x000fea000383ffff */
.L_x_40:
[----:B------:R-:W-:-:S09]  /*2a70*/  UISETP.NE.AND UP1, UPT, UR8, URZ, UPT ;  /* 0x000000ff0800728c */ /* 0x000fd2000bf25270 */
[----:B------:R-:W-:Y:S05]  /*2a80*/  BRA.U UP1, `(.L_x_48) ;  /* 0x0000000d01cc7547 */ /* 0x000fea000b800000 */
[----:B------:R-:W-:Y:S01]  /*2a90*/  UMOV UR4, 0x40 ;  /* 0x0000004000047882 */ /* 0x000fe20000000000 */
[----:B------:R-:W-:Y:S01]  /*2aa0*/  NOP ;  /* 0x0000000000007918 */ /* 0x000fe20000000000 */
[----:B------:R-:W-:Y:S01]  /*2ab0*/  ULEA UR4, UR37, UR4, 0x18 ;  /* 0x0000000425047291 */ /* 0x000fe2000f8ec0ff */
[----:B------:R-:W-:Y:S02]  /*2ac0*/  UMOV UR5, 0x400 ;  /* 0x0000040000057882 */ /* 0x000fe40000000000 */
[----:B------:R-:W-:-:S06]  /*2ad0*/  ULEA UR37, UR37, UR5, 0x18 ;  /* 0x0000000525257291 */ /* 0x000fcc000f8ec0ff */
[----:B------:R-:W1:Y:S02]  /*2ae0*/  LDS.U8 R0, [UR4+0x1c] ;  /* 0x00001c04ff007984 */ /* 0x000e640008000000 */
[----:B-1----:R-:W-:-:S13]  /*2af0*/  ISETP.NE.AND P0, PT, R0, RZ, PT ;  /* 0x000000ff0000720c */ /* 0x002fda0003f05270 */
[----:B------:R-:W-:Y:S05]  /*2b00*/  @P0 BRA `(.L_x_49) ;  /* 0x0000000000580947 */ /* 0x000fea0003800000 */
[----:B------:R-:W-:-:S13]  /*2b10*/  ELECT P0, URZ, PT ;  /* 0x0000000000ff782f */ /* 0x000fda0003800000 */
[----:B------:R-:W-:Y:S05]  /*2b20*/  @!P0 BRA `(.L_x_50) ;  /* 0x0000000000608947 */ /* 0x000fea0003800000 */
[----:B------:R-:W-:Y:S01]  /*2b30*/  UMOV UR5, 0x10 ;  /* 0x0000001000057882 */ /* 0x000fe20000000000 */
[----:B------:R-:W-:Y:S01]  /*2b40*/  HFMA2 R0, -RZ, RZ, 0, 5.9604644775390625e-08 ;  /* 0x00000001ff007431 */ /* 0x000fe200000001ff */
[----:B------:R-:W-:-:S03]  /*2b50*/  MOV R2, 0xffff ;  /* 0x0000ffff00027802 */ /* 0x000fc60000000f00 */
[----:B------:R-:W-:Y:S04]  /*2b60*/  DEPBAR.LE SB1, 0x36 ;  /* 0x00009d800000791a */ /* 0x000fe80000000000 */
[----:B------:R-:W1:Y:S02]  /*2b70*/  UTCATOMSWS.FIND_AND_SET.ALIGN UP0, UR5, UR5 ;  /* 0x00000005000575e3 */ /* 0x000e640008000800 */
[----:B-1----:R-:W-:Y:S01]  /*2b80*/  MOV R3, UR5 ;  /* 0x0000000500037c02 */ /* 0x002fe20008000f00 */
[----:B------:R-:W-:Y:S06]  /*2b90*/  BRA.U UP0, `(.L_x_51) ;  /* 0x0000000100187547 */ /* 0x000fec000b800000 */
.L_x_52:
[----:B------:R-:W-:Y:S05]  /*2ba0*/  NANOSLEEP 0x64 ;  /* 0x000000640000795d */ /* 0x000fea0003800000 */
[----:B------:R-:W-:-:S05]  /*2bb0*/  UMOV UR5, 0x10 ;  /* 0x0000001000057882 */ /* 0x000fca0000000000 */
[----:B------:R-:W-:Y:S04]  /*2bc0*/  DEPBAR.LE SB1, 0x36 ;  /* 0x00009d800000791a */ /* 0x000fe80000000000 */
[----:B------:R-:W1:Y:S02]  /*2bd0*/  UTCATOMSWS.FIND_AND_SET.ALIGN UP0, UR5, UR5 ;  /* 0x00000005000575e3 */ /* 0x000e640008000800 */
[----:B-1----:R-:W-:Y:S01]  /*2be0*/  MOV R3, UR5 ;  /* 0x0000000500037c02 */ /* 0x002fe20008000f00 */
[----:B------:R-:W-:Y:S05]  /*2bf0*/  BRA.U !UP0, `(.L_x_52) ;  /* 0xfffffffd08e87547 */ /* 0x000fea000b83ffff */
.L_x_51:
[-C--:B------:R-:W-:Y:S02]  /*2c00*/  SHF.L.U32 R2, R2, R3.reuse, RZ ;  /* 0x0000000302027219 */ /* 0x080fe400000006ff */
[----:B------:R-:W-:Y:S01]  /*2c10*/  SHF.L.U32 R0, R0, R3, RZ ;  /* 0x0000000300007219 */ /* 0x000fe200000006ff */
[----:B------:R-:W-:Y:S02]  /*2c20*/  IMAD.SHL.U32 R3, R3, 0x20, RZ ;  /* 0x0000002003037824 */ /* 0x000fe400078e00ff */
[----:B------:R1:W-:Y:S04]  /*2c30*/  ATOMS.OR RZ, [UR4+0x14], R2 ;  /* 0x00001402ffff798c */ /* 0x0003e8000b000004 */
[----:B------:R1:W-:Y:S04]  /*2c40*/  ATOMS.OR RZ, [UR4+0x18], R0 ;  /* 0x00001800ffff798c */ /* 0x0003e8000b000004 */
[----:B------:R1:W-:Y:S01]  /*2c50*/  STS [UR37+0x140], R3 ;  /* 0x00014003ff007988 */ /* 0x0003e20008000825 */
[----:B------:R-:W-:Y:S05]  /*2c60*/  BRA `(.L_x_50) ;  /* 0x0000000000107947 */ /* 0x000fea0003800000 */
.L_x_49:
[----:B------:R-:W-:Y:S02]  /*2c70*/  MOV R0, 0xffffffff ;  /* 0xffffffff00007802 */ /* 0x000fe40000000f00 */
[----:B------:R-:W-:-:S03]  /*2c80*/  MOV R2, 0x2cb0 ;  /* 0x00002cb000027802 */ /* 0x000fc60000000f00 */
[----:B------:R1:W-:Y:S04]  /*2c90*/  STS [UR37+0x140], R0 ;  /* 0x00014000ff007988 */ /* 0x0003e80008000825 */
[----:B-1-3-5:R-:W-:Y:S05]  /*2ca0*/  CALL.REL.NOINC `($__internal_1_$__cuda_sm10x_tcgen05_guardrail_trap_phase_invalid_during_alloc) ;  /* 0x0000006c00e47944 */ /* 0x02afea0003c00000 */
.L_x_50:
[----:B------:R-:W-:Y:S05]  /*2cb0*/  WARPSYNC.ALL ;  /* 0x0000000000007948 */ /* 0x000fea0003800000 */
[----:B------:R-:W2:Y:S01]  /*2cc0*/  S2UR UR5, SR_CgaCtaId ;  /* 0x00000000000579c3 */ /* 0x000ea20000008800 */
[----:B------:R-:W-:Y:S01]  /*2cd0*/  UMOV UR4, 0x400 ;  /* 0x0000040000047882 */ /* 0x000fe20000000000 */
[----:B------:R-:W-:-:S06]  /*2ce0*/  NOP ;  /* 0x0000000000007918 */ /* 0x000fcc0000000000 */
[----:B------:R-:W-:Y:S06]  /*2cf0*/  BAR.ARV 0x6, 0xa0 ;  /* 0x0182800000007b1d */ /* 0x000fec0000002000 */
[----:B------:R-:W4:Y:S01]  /*2d00*/  LDCU UR7, c[0x0][0x38c] ;  /* 0x00007180ff0777ac */ /* 0x000f220008000800 */
[----:B------:R-:W-:Y:S01]  /*2d10*/  IMAD.MOV.U32 R11, RZ, RZ, 0x1 ;  /* 0x00000001ff0b7424 */ /* 0x000fe200078e00ff */
[----:B------:R-:W-:Y:S01]  /*2d20*/  CS2R R8, SRZ ;  /* 0x0000000000087805 */ /* 0x000fe2000001ff00 */
[----:B------:R-:W-:Y:S01]  /*2d30*/  IMAD.MOV.U32 R10, RZ, RZ, RZ ;  /* 0x000000ffff0a7224 */ /* 0x000fe200078e00ff */
[----:B------:R-:W3:Y:S01]  /*2d40*/  LDCU UR6, c[0x0][0x38c] ;  /* 0x00007180ff0677ac */ /* 0x000ee20008000800 */
[----:B------:R-:W-:Y:S01]  /*2d50*/  UMOV UR15, URZ ;  /* 0x000000ff000f7c82 */ /* 0x000fe20008000000 */
[----:B------:R-:W-:Y:S01]  /*2d60*/  UMOV UR14, URZ ;  /* 0x000000ff000e7c82 */ /* 0x000fe20008000000 */
[----:B--2---:R-:W-:Y:S01]  /*2d70*/  ULEA UR5, UR5, UR4, 0x18 ;  /* 0x0000000405057291 */ /* 0x004fe2000f8ec0ff */
[----:B------:R-:W-:Y:S01]  /*2d80*/  UMOV UR24, 0x0 ;  /* 0x0000000000187882 */ /* 0x000fe20000000000 */
[----:B------:R-:W-:-:S02]  /*2d90*/  UMOV UR25, 0x44004a0 ;  /* 0x044004a000197882 */ /* 0x000fc40000000000 */
[----:B------:R-:W-:Y:S02]  /*2da0*/  UIADD3 UR10, UPT, UPT, UR5, 0x6400, URZ ;  /* 0x00006400050a7890 */ /* 0x000fe4000fffe0ff */
[----:B------:R-:W-:Y:S02]  /*2db0*/  UIADD3 UR11, UPT, UPT, UR5, 0xe400, URZ ;  /* 0x0000e400050b7890 */ /* 0x000fe4000fffe0ff */
[----:B----4-:R-:W-:Y:S01]  /*2dc0*/  UIADD3 UR7, UPT, UPT, UR7, 0x7f, URZ ;  /* 0x0000007f07077890 */ /* 0x010fe2000fffe0ff */
[----:B-1----:R-:W1:Y:S01]  /*2dd0*/  LDS R0, [UR5+0x140] ;  /* 0x00014005ff007984 */ /* 0x002e620008000800 */
[----:B------:R-:W-:Y:S02]  /*2de0*/  USHF.R.U32.HI UR10, URZ, 0x4, UR10 ;  /* 0x00000004ff0a7899 */ /* 0x000fe4000801160a */
[----:B------:R-:W-:Y:S02]  /*2df0*/  USHF.R.S32.HI UR4, URZ, 0x1f, UR7 ;  /* 0x0000001fff047899 */ /* 0x000fe40008011407 */
[----:B------:R-:W-:-:S02]  /*2e00*/  USHF.R.U32.HI UR11, URZ, 0x4, UR11 ;  /* 0x00000004ff0b7899 */ /* 0x000fc4000801160b */
[----:B------:R-:W-:Y:S02]  /*2e10*/  ULEA.HI UR4, UR4, UR7, URZ, 0x7 ;  /* 0x0000000704047291 */ /* 0x000fe4000f8f38ff */
[----:B------:R-:W-:Y:S02]  /*2e20*/  ULOP3.LUT UR10, UR10, 0x3fff, URZ, 0xc0, !UPT ;  /* 0x00003fff0a0a7892 */ /* 0x000fe4000f8ec0ff */
[----:B------:R-:W-:Y:S02]  /*2e30*/  USHF.R.S32.HI UR4, URZ, 0x7, UR4 ;  /* 0x00000007ff047899 */ /* 0x000fe40008011404 */
[----:B------:R-:W-:Y:S02]  /*2e40*/  ULOP3.LUT UR11, UR11, 0x3fff, URZ, 0xc0, !UPT ;  /* 0x00003fff0b0b7892 */ /* 0x000fe4000f8ec0ff */
[----:B------:R-:W-:Y:S01]  /*2e50*/  UISETP.LT.AND UP0, UPT, UR4, 0x1, UPT ;  /* 0x000000010400788c */ /* 0x000fe2000bf01270 */
[----:B------:R-:W-:Y:S01]  /*2e60*/  UMOV UR22, 0x0 ;  /* 0x0000000000167882 */ /* 0x000fe20000000000 */
[----:B------:R-:W-:-:S02]  /*2e70*/  UMOV UR23, 0x44004a0 ;  /* 0x044004a000177882 */ /* 0x000fc40000000000 */
[----:B------:R-:W-:Y:S02]  /*2e80*/  USEL UR9, UR4, 0x1, !UP0 ;  /* 0x0000000104097887 */ /* 0x000fe4000c000000 */
[----:B------:R-:W-:Y:S02]  /*2e90*/  ULOP3.LUT UR10, UR10, 0x10000, URZ, 0xfc, !UPT ;  /* 0x000100000a0a7892 */ /* 0x000fe4000f8efcff */
[----:B------:R-:W-:Y:S02]  /*2ea0*/  ULOP3.LUT UR11, UR11, 0x10000, URZ, 0xfc, !UPT ;  /* 0x000100000b0b7892 */ /* 0x000fe4000f8efcff */
[----:B------:R-:W-:Y:S02]  /*2eb0*/  UIADD3 UR9, UPT, UPT, -UR9, URZ, URZ ;  /* 0x000000ff09097290 */ /* 0x000fe4000fffe1ff */
[----:B---3--:R-:W-:Y:S01]  /*2ec0*/  UISETP.GE.AND UP3, UPT, UR6, 0x1, UPT ;  /* 0x000000010600788c */ /* 0x008fe2000bf66270 */
[----:B------:R-:W-:Y:S01]  /*2ed0*/  UMOV UR20, 0x0 ;  /* 0x0000000000147882 */ /* 0x000fe20000000000 */
[----:B------:R-:W-:Y:S01]  /*2ee0*/  UMOV UR21, 0x44004a0 ;  /* 0x044004a000157882 */ /* 0x000fe20000000000 */
[----:B------:R-:W-:Y:S01]  /*2ef0*/  UMOV UR18, 0x0 ;  /* 0x0000000000127882 */ /* 0x000fe20000000000 */
[----:B------:R-:W-:Y:S01]  /*2f00*/  UMOV UR19, 0x44004a0 ;  /* 0x044004a000137882 */ /* 0x000fe20000000000 */
[----:B-1----:R-:W-:-:S15]  /*2f10*/  R2UR UR16, R0 ;  /* 0x00000000001072ca */ /* 0x002fde00000e0000 */
.L_x_59:
[----:B------:R-:W-:Y:S02]  /*2f20*/  LEA R0, R10, UR5, 0x3 ;  /* 0x000000050a007c11 */ /* 0x000fe4000f8e18ff */
[----:B------:R-:W-:Y:S02]  /*2f30*/  SHF.L.U32 R5, R9, 0x1f, RZ ;  /* 0x0000001f09057819 */ /* 0x000fe400000006ff */
[----:B------:R-:W-:Y:S01]  /*2f40*/  PLOP3.LUT P0, PT, PT, PT, UP3, 0x80, 0x8 ;  /* 0x000000000008781c */ /* 0x000fe20003f0f038 */
[----:B------:R-:W-:Y:S01]  /*2f50*/  VIADD R3, R0, 0xa0 ;  /* 0x000000a000037836 */ /* 0x000fe20000000000 */
[----:B-1----:R-:W1:Y:S02]  /*2f60*/  SYNCS.PHASECHK.TRANS64.TRYWAIT P1, [R0+URZ+0x90], R5 ;  /* 0x00009005000075a7 */ /* 0x002e6400080211ff */
[----:B-1-3--:R-:W-:Y:S09]  /*2f70*/  @!P1 BRA `(.L_x_53) ;  /* 0x0000006400349947 */ /* 0x00aff20003800000 */
.L_x_140:
[----:B------:R-:W-:Y:S01]  /*2f80*/  LEA R4, R10, UR5, 0x4 ;  /* 0x000000050a047c11 */ /* 0x000fe2000f8e20ff */
[----:B------:R-:W-:Y:S01]  /*2f90*/  @UP3 ULEA UR6, UR14, UR5, 0x3 ;  /* 0x000000050e063291 */ /* 0x000fe2000f8e18ff */
[----:B------:R-:W-:Y:S01]  /*2fa0*/  PLOP3.LUT P2, PT, PT, PT, PT, 0x80, 0x8 ;  /* 0x000000000008781c */ /* 0x000fe20003f4f070 */
[----:B------:R-:W-:Y:S01]  /*2fb0*/  ULEA UR7, UR15, UR5, 0x3 ;  /* 0x000000050f077291 */ /* 0x000fe2000f8e18ff */
[----:B------:R-:W-:Y:S02]  /*2fc0*/  PRMT R3, RZ, 0x654, R3 ;  /* 0x00000654ff037816 */ /* 0x000fe40000000003 */
[----:B-1----:R-:W1:Y:S01]  /*2fd0*/  LDS.128 R4, [R4+0x120] ;  /* 0x0001200004047984 */ /* 0x002e620000000c00 */
[----:B------:R-:W-:Y:S02]  /*2fe0*/  @P0 SHF.L.U32 R2, R8, 0x1f, RZ ;  /* 0x0000001f08020819 */ /* 0x000fe400000006ff */
[----:B------:R-:W-:Y:S01]  /*2ff0*/  SHF.L.U32 R0, R11, 0x1f, RZ ;  /* 0x0000001f0b007819 */ /* 0x000fe200000006ff */
[----:B------:R-:W-:Y:S01]  /*3000*/  @!PT LDS RZ, [RZ] ;  /* 0x00000000fffff984 */ /* 0x000fe20000000800 */
[----:B------:R-:W-:Y:S01]  /*3010*/  @!PT LDS RZ, [RZ] ;  /* 0x00000000fffff984 */ /* 0x000fe20000000800 */
[----:B------:R-:W-:Y:S01]  /*3020*/  @!PT LDS RZ, [RZ] ;  /* 0x00000000fffff984 */ /* 0x000fe20000000800 */
[----:B------:R-:W-:Y:S01]  /*3030*/  @!PT LDS RZ, [RZ] ;  /* 0x00000000fffff984 */ /* 0x000fe20000000800 */
[----:B------:R2:W-:Y:S06]  /*3040*/  MEMBAR.ALL.CTA ;  /* 0x0000000000007992 */ /* 0x0005ec0000008000 */
[----:B--2---:R-:W2:Y:S02]  /*3050*/  FENCE.VIEW.ASYNC.S ;  /* 0x00000000000073c6 */ /* 0x004ea40000000000 */
[----:B--2---:R2:W-:Y:S01]  /*3060*/  SYNCS.ARRIVE.TRANS64.RED.A1T0 RZ, [R3+URZ], RZ ;  /* 0x000000ff03ff79a7 */ /* 0x0045e200081004ff */
[----:B------:R2:W3:Y:S01]  /*3070*/  @P0 SYNCS.PHASECHK.TRANS64.TRYWAIT P2, [UR6], R2 ;  /* 0x00000002ff0005a7 */ /* 0x0004e20008041106 */
[----:B------:R-:W-:Y:S01]  /*3080*/  ULEA.HI UR6, UR15, UR15, URZ, 0x1 ;  /* 0x0000000f0f067291 */ /* 0x000fe2000f8f08ff */
[----:B-1----:R-:W-:-:S03]  /*3090*/  LOP3.LUT P1, RZ, R6, 0x1, RZ, 0xc0, !PT ;  /* 0x0000000106ff7812 */ /* 0x002fc6000782c0ff */
[----:B------:R-:W-:Y:S02]  /*30a0*/  USHF.L.U32 UR8, UR6, 0x7, URZ ;  /* 0x0000000706087899 */ /* 0x000fe400080006ff */
[----:B------:R-:W-:Y:S02]  /*30b0*/  ULOP3.LUT UR6, UR6, 0xffe, URZ, 0xc0, !UPT ;  /* 0x00000ffe06067892 */ /* 0x000fe4000f8ec0ff */
[----:B------:R-:W-:Y:S02]  /*30c0*/  ULOP3.LUT UR8, UR8, 0xffffff00, URZ, 0xc0, !UPT ;  /* 0xffffff0008087892 */ /* 0x000fe4000f8ec0ff */
[----:B------:R-:W-:Y:S02]  /*30d0*/  UIADD3 UR6, UPT, UPT, -UR6, UR15, URZ ;  /* 0x0000000f06067290 */ /* 0x000fe4000fffe1ff */
[----:B------:R-:W-:Y:S01]  /*30e0*/  UIADD3 UR8, UPT, UPT, UR16, UR8, URZ ;  /* 0x0000000810087290 */ /* 0x000fe2000fffe0ff */
[----:B------:R-:W1:Y:S03]  /*30f0*/  SYNCS.PHASECHK.TRANS64.TRYWAIT P0, [UR7+0xd0], R0 ;  /* 0x0000d000ff0075a7 */ /* 0x000e660008001107 */
[----:B------:R-:W-:Y:S01]  /*3100*/  ULEA UR8, UR6, UR8, 0x14 ;  /* 0x0000000806087291 */ /* 0x000fe2000f8ea0ff */
[----:B-123--:R-:W-:Y:S11]  /*3110*/  @!P0 BRA `(.L_x_54) ;  /* 0x0000006000e08947 */ /* 0x00eff60003800000 */
.L_x_142:
[----:B------:R-:W-:Y:S01]  /*3120*/  IADD3 R10, PT, PT, R10, 0x1, RZ ;  /* 0x000000010a0a7810 */ /* 0x000fe20007ffe0ff */
[----:B------:R-:W-:Y:S06]  /*3130*/  BRA.U !UP3, `(.L_x_55) ;  /* 0x000000010bc07547 */ /* 0x000fec000b800000 */
[----:B------:R-:W-:Y:S01]  /*3140*/  UPLOP3.LUT UP4, UPT, UPT, UPT, UPT, 0x40, 0x4 ;  /* 0x000000000004789c */ /* 0x000fe20003f8e870 */
[----:B------:R-:W-:Y:S01]  /*3150*/  UMOV UR13, UR9 ;  /* 0x00000009000d7c82 */ /* 0x000fe20008000000 */
[----:B------:R-:W-:Y:S01]  /*3160*/  UMOV UR12, UR4 ;  /* 0x00000004000c7c82 */ /* 0x000fe20008000000 */
[----:B------:R-:W-:-:S08]  /*3170*/  UMOV UR17, UR14 ;  /* 0x0000000e00117c82 */ /* 0x000fd00008000000 */
.L_x_58:
[----:B------:R-:W-:Y:S02]  /*3180*/  UIADD3 UR13, UPT, UPT, UR13, 0x1, URZ ;  /* 0x000000010d0d7890 */ /* 0x000fe4000fffe0ff */
[----:B--2---:R-:W-:Y:S02]  /*3190*/  ULEA UR6, UR17, UR5, 0x3 ;  /* 0x0000000511067291 */ /* 0x004fe4000f8e18ff */
[----:B------:R-:W-:Y:S01]  /*31a0*/  UISETP.NE.AND UP0, UPT, UR13, URZ, UPT ;  /* 0x000000ff0d00728c */ /* 0x000fe2000bf05270 */
[----:B---3--:R-:W-:Y:S10]  /*31b0*/  @P2 BRA `(.L_x_56) ;  /* 0x00000000000c2947 */ /* 0x008ff40003800000 */
[----:B-1----:R-:W-:Y:S04]  /*31c0*/  SHF.L.U32 R3, R8, 0x1f, RZ ;  /* 0x0000001f08037819 */ /* 0x002fe800000006ff */
[----:B------:R-:W1:Y:S02]  /*31d0*/  SYNCS.PHASECHK.TRANS64.TRYWAIT P0, [UR6], R3 ;  /* 0x00000003ff0075a7 */ /* 0x000e640008001106 */
[----:B-1----:R-:W-:Y:S05]  /*31e0*/  @!P0 BRA `(.L_x_57) ;  /* 0x0000006000c48947 */ /* 0x002fea0003800000 */
.L_x_56:
[----:B------:R-:W-:Y:S01]  /*31f0*/  UISETP.NE.AND UP1, UPT, UR12, 0x1, UPT ;  /* 0x000000010c00788c */ /* 0x000fe2000bf25270 */
[----:B------:R-:W-:Y:S01]  /*3200*/  PLOP3.LUT P2, PT, PT, PT, PT, 0x80, 0x8 ;  /* 0x000000000008781c */ /* 0x000fe20003f4f070 */
[----:B------:R-:W-:Y:S02]  /*3210*/  UIADD3 UR14, UPT, UPT, UR17, 0x1, URZ ;  /* 0x00000001110e7890 */ /* 0x000fe4000fffe0ff */
[----:B------:R-:W-:Y:S02]  /*3220*/  ULEA UR28, UR17, UR11, 0xb ;  /* 0x0000000b111c7291 */ /* 0x000fe4000f8e58ff */
[----:B------:R-:W-:Y:S01]  /*3230*/  UISETP.NE.AND UP2, UPT, UR14, 0x4, UPT ;  /* 0x000000040e00788c */ /* 0x000fe2000bf45270 */
[----:B------:R-:W-:Y:S01]  /*3240*/  PLOP3.LUT P0, PT, PT, PT, UP1, 0x80, 0x8 ;  /* 0x000000000008781c */ /* 0x000fe20003f0f018 */
[----:B------:R-:W-:Y:S02]  /*3250*/  UIADD3 UR40, UPT, UPT, UR28, 0x2, URZ ;  /* 0x000000021c287890 */ /* 0x000fe4000fffe0ff */
[----:B------:R-:W-:Y:S02]  /*3260*/  USEL UR27, URZ, 0x1, UP2 ;  /* 0x00000001ff1b7887 */ /* 0x000fe40009000000 */
[----:B------:R-:W-:Y:S02]  /*3270*/  USEL UR14, UR14, URZ, UP2 ;  /* 0x000000ff0e0e7287 */ /* 0x000fe40009000000 */
[----:B------:R-:W-:Y:S02]  /*3280*/  UIADD3 UR36, UPT, UPT, UR28, 0x4, URZ ;  /* 0x000000041c247890 */ /* 0x000fe4000fffe0ff */
[----:B------:R-:W-:Y:S01]  /*3290*/  @UP1 ULEA UR26, UR14, UR5, 0x3 ;  /* 0x000000050e1a1291 */ /* 0x000fe2000f8e18ff */
[----:B------:R-:W-:Y:S01]  /*32a0*/  LOP3.LUT R8, R8, UR27, RZ, 0x3c, !PT ;  /* 0x0000001b08087c12 */ /* 0x000fe2000f8e3cff */
[----:B------:R-:W-:Y:S02]  /*32b0*/  UIADD3 UR32, UPT, UPT, UR28, 0x6, URZ ;  /* 0x000000061c207890 */ /* 0x000fe4000fffe0ff */
[----:B------:R-:W-:Y:S01]  /*32c0*/  UIADD3 UR6, UPT, UPT, UR6, 0x20, URZ ;  /* 0x0000002006067890 */ /* 0x000fe2000fffe0ff */
[----:B-1----:R-:W-:Y:S01]  /*32d0*/  @P0 SHF.L.U32 R0, R8, 0x1f, RZ ;  /* 0x0000001f08000819 */ /* 0x002fe200000006ff */
[----:B------:R-:W-:Y:S01]  /*32e0*/  UIADD3 UR12, UPT, UPT, UR12, -0x1, URZ ;  /* 0xffffffff0c0c7890 */ /* 0x000fe2000fffe0ff */
[----:B------:R-:W-:Y:S02]  /*32f0*/  UMOV UR29, 0x40004040 ;  /* 0x40004040001d7882 */ /* 0x000fe40000000000 */
[----:B------:R2:W3:Y:S01]  /*3300*/  @P0 SYNCS.PHASECHK.TRANS64.TRYWAIT P2, [UR26], R0 ;  /* 0x00000000ff0005a7 */ /* 0x0004e2000804111a */
[----:B------:R-:W-:Y:S01]  /*3310*/  ULEA UR26, UR17, UR10, 0x9 ;  /* 0x0000000a111a7291 */ /* 0x000fe2000f8e48ff */
[----:B------:R-:W-:Y:S01]  /*3320*/  UMOV UR27, 0x40004040 ;  /* 0x40004040001b7882 */ /* 0x000fe20000000000 */
[----:B------:R-:W-:Y:S02]  /*3330*/  UMOV UR41, 0x40004040 ;  /* 0x4000404000297882 */ /* 0x000fe40000000000 */
[----:B------:R-:W-:Y:S02]  /*3340*/  UIADD3 UR38, UPT, UPT, UR26, 0x2, URZ ;  /* 0x000000021a267890 */ /* 0x000fe4000fffe0ff */
[----:B------:R-:W-:Y:S02]  /*3350*/  UIADD3 UR34, UPT, UPT, UR26, 0x4, URZ ;  /* 0x000000041a227890 */ /* 0x000fe4000fffe0ff */
[----:B------:R-:W-:Y:S01]  /*3360*/  UIADD3 UR30, UPT, UPT, UR26, 0x6, URZ ;  /* 0x000000061a1e7890 */ /* 0x000fe2000fffe0ff */
[----:B------:R2:W-:Y:S01]  /*3370*/  UTCIMMA gdesc[UR26], gdesc[UR28], tmem[UR8], tmem[UR24], idesc[UR25], UP4 ;  /* 0x00ff181c1a0075ea */ /* 0x0005e2000a000108 */
[----:B------:R-:W-:Y:S01]  /*3380*/  UPLOP3.LUT UP4, UPT, UPT, UPT, UPT, 0x80, 0x8 ;  /* 0x000000000008789c */ /* 0x000fe20003f8f070 */
[----:B------:R-:W-:Y:S01]  /*3390*/  UMOV UR39, 0x40004040 ;  /* 0x4000404000277882 */ /* 0x000fe20000000000 */
[----:B------:R-:W-:Y:S01]  /*33a0*/  UMOV UR37, 0x40004040 ;  /* 0x4000404000257882 */ /* 0x000fe20000000000 */
[----:B------:R2:W-:Y:S01]  /*33b0*/  UTCIMMA gdesc[UR38], gdesc[UR40], tmem[UR8], tmem[UR22], idesc[UR23], UPT ;  /* 0x00ff1628260075ea */ /* 0x0005e2000b800108 */
[----:B------:R-:W-:Y:S01]  /*33c0*/  UMOV UR35, 0x40004040 ;  /* 0x4000404000237882 */ /* 0x000fe20000000000 */
[----:B------:R-:W-:Y:S01]  /*33d0*/  UMOV UR33, 0x40004040 ;  /* 0x4000404000217882 */ /* 0x000fe20000000000 */
[----:B------:R-:W-:Y:S01]  /*33e0*/  UMOV UR31, 0x40004040 ;  /* 0x40004040001f7882 */ /* 0x000fe20000000000 */
[----:B------:R2:W-:Y:S01]  /*33f0*/  UTCIMMA gdesc[UR34], gdesc[UR36], tmem[UR8], tmem[UR20], idesc[UR21], UPT ;  /* 0x00ff1424220075ea */ /* 0x0005e2000b800108 */
[----:B------:R2:W-:Y:S01]  /*3400*/  UTCIMMA gdesc[UR30], gdesc[UR32], tmem[UR8], tmem[UR18], idesc[UR19], UPT ;  /* 0x00ff12201e0075ea */ /* 0x0005e2000b800108 */
[----:B------:R2:W-:Y:S01]  /*3410*/  UTCBAR [UR6], URZ ;  /* 0x000000ff060073e9 */ /* 0x0005e200080000ff */
[----:B------:R-:W-:Y:S01]  /*3420*/  UMOV UR17, UR14 ;  /* 0x0000000e00117c82 */ /* 0x000fe20008000000 */
[----:B------:R-:W-:Y:S05]  /*3430*/  BRA.U UP0, `(.L_x_58) ;  /* 0xfffffffd00507547 */ /* 0x000fea000b83ffff */
.L_x_55:
[----:B------:R-:W-:Y:S01]  /*3440*/  UIADD3 UR15, UPT, UPT, UR15, 0x1, URZ ;  /* 0x000000010f0f7890 */ /* 0x000fe2000fffe0ff */
[C---:B------:R-:W-:Y:S01]  /*3450*/  ISETP.NE.AND P0, PT, R10.reuse, 0x2, PT ;  /* 0x000000020a00780c */ /* 0x040fe20003f05270 */
[----:B------:R-:W-:Y:S02]  /*3460*/  UIADD3 UR7, UPT, UPT, UR7, 0xb0, URZ ;  /* 0x000000b007077890 */ /* 0x000fe4000fffe0ff */
[----:B------:R-:W-:Y:S01]  /*3470*/  UISETP.NE.AND UP0, UPT, UR15, 0x4, UPT ;  /* 0x000000040f00788c */ /* 0x000fe2000bf05270 */
[----:B-12---:R-:W-:Y:S02]  /*3480*/  SEL R0, RZ, 0x1, P0 ;  /* 0x00000001ff007807 */ /* 0x006fe40000000000 */
[----:B------:R-:W-:Y:S01]  /*3490*/  SEL R10, R10, RZ, P0 ;  /* 0x000000ff0a0a7207 */ /* 0x000fe20000000000 */
[----:B------:R-:W-:Y:S01]  /*34a0*/  USEL UR6, URZ, 0x1, UP0 ;  /* 0x00000001ff067887 */ /* 0x000fe20008000000 */
[----:B------:R-:W-:Y:S01]  /*34b0*/  LOP3.LUT R9, R9, R0, RZ, 0x3c, !PT ;  /* 0x0000000009097212 */ /* 0x000fe200078e3cff */
[----:B------:R-:W-:Y:S01]  /*34c0*/  USEL UR15, UR15, URZ, UP0 ;  /* 0x000000ff0f0f7287 */ /* 0x000fe20008000000 */
[----:B------:R1:W-:Y:S03]  /*34d0*/  UTCBAR [UR7], URZ ;  /* 0x000000ff070073e9 */ /* 0x0003e600080000ff */
[----:B------:R-:W-:Y:S01]  /*34e0*/  LOP3.LUT R11, R11, UR6, RZ, 0x3c, !PT ;  /* 0x000000060b0b7c12 */ /* 0x000fe2000f8e3cff */
[----:B------:R-:W-:Y:S07]  /*34f0*/  @P1 BRA `(.L_x_59) ;  /* 0xfffffff800881947 */ /* 0x000fee000383ffff */
[----:B------:R-:W2:Y:S01]  /*3500*/  S2UR UR4, SR_CgaCtaId ;  /* 0x00000000000479c3 */ /* 0x000ea20000008800 */
[----:B------:R-:W-:Y:S01]  /*3510*/  ELECT P0, URZ, PT ;  /* 0x0000000000ff782f */ /* 0x000fe20003800000 */
[----:B------:R-:W-:Y:S01]  /*3520*/  IMAD.MOV.U32 R0, RZ, RZ, 0x1 ;  /* 0x00000001ff007424 */ /* 0x000fe200078e00ff */
[----:B------:R-:W-:Y:S01]  /*3530*/  UIADD3 UR5, UPT, UPT, UR5, 0xd0, URZ ;  /* 0x000000d005057890 */ /* 0x000fe2000fffe0ff */
[----:B------:R-:W-:Y:S01]  /*3540*/  SHF.L.U32 R3, R11, 0x1f, RZ ;  /* 0x0000001f0b037819 */ /* 0x000fe200000006ff */
[----:B------:R-:W-:-:S03]  /*3550*/  UMOV UR6, 0x40 ;  /* 0x0000004000067882 */ /* 0x000fc60000000000 */
[----:B------:R-:W-:Y:S01]  /*3560*/  UVIRTCOUNT.DEALLOC.SMPOOL 0x80 ;  /* 0x000000800000784c */ /* 0x000fe20000000000 */
[----:B--2---:R-:W-:Y:S02]  /*3570*/  ULEA UR4, UR4, UR6, 0x18 ;  /* 0x0000000604047291 */ /* 0x004fe4000f8ec0ff */
[----:B------:R-:W-:-:S07]  /*3580*/  ULEA UR6, UR15, UR5, 0x3 ;  /* 0x000000050f067291 */ /* 0x000fce000f8e18ff */
[----:B------:R2:W-:Y:S02]  /*3590*/  @P0 STS.U8 [UR4+0x1c], R0 ;  /* 0x00001c00ff000988 */ /* 0x0005e40008000004 */
[----:B------:R-:W4:Y:S02]  /*35a0*/  SYNCS.PHASECHK.TRANS64.TRYWAIT P0, [UR6], R3 ;  /* 0x00000003ff0075a7 */ /* 0x000f240008001106 */
[----:B--2-4-:R-:W-:Y:S05]  /*35b0*/  @!P0 BRA `(.L_x_60) ;  /* 0x0000005c00e88947 */ /* 0x014fea0003800000 */
.L_x_145:
[----:B-1----:R-:W-:-:S04]  /*35c0*/  UIADD3 UR7, UPT, UPT, UR15, 0x1, URZ ;  /* 0x000000010f077890 */ /* 0x002fc8000fffe0ff */
[----:B------:R-:W-:-:S04]  /*35d0*/  UISETP.NE.AND UP0, UPT, UR7, 0x4, UPT ;  /* 0x000000040700788c */ /* 0x000fc8000bf05270 */
[----:B------:R-:W-:Y:S02]  /*35e0*/  USEL UR8, URZ, 0x1, UP0 ;  /* 0x00000001ff087887 */ /* 0x000fe40008000000 */
[----:B------:R-:W-:-:S04]  /*35f0*/  USEL UR7, UR7, URZ, UP0 ;  /* 0x000000ff07077287 */ /* 0x000fc80008000000 */
[----:B------:R-:W-:Y:S01]  /*3600*/  ULEA UR6, UR7, UR5, 0x3 ;  /* 0x0000000507067291 */ /* 0x000fe2000f8e18ff */
[----:B------:R-:W-:-:S04]  /*3610*/  LOP3.LUT R2, R11, UR8, RZ, 0x3c, !PT ;  /* 0x000000080b027c12 */ /* 0x000fc8000f8e3cff */
[----:B--2---:R-:W-:-:S04]  /*3620*/  SHF.L.U32 R3, R2, 0x1f, RZ ;  /* 0x0000001f02037819 */ /* 0x004fc800000006ff */
[----:B------:R-:W1:Y:S02]  /*3630*/  SYNCS.PHASECHK.TRANS64.TRYWAIT P0, [UR6], R3 ;  /* 0x00000003ff0075a7 */ /* 0x000e640008001106 */
[----:B-1----:R-:W-:Y:S05]  /*3640*/  @!P0 BRA `(.L_x_61) ;  /* 0x0000005c00dc8947 */ /* 0x002fea0003800000 */
.L_x_147:
        /* <DEDUP_REMOVED lines=9> */
.L_x_149:
[----:B------:R-:W-:-:S04]  /*36e0*/  UIADD3 UR7, UPT, UPT, UR7, 0x1, URZ ;  /* 0x0000000107077890 */ /* 0x000fc8000fffe0ff */
[----:B------:R-:W-:-:S04]  /*36f0*/  UISETP.NE.AND UP0, UPT, UR7, 0x4, UPT ;  /* 0x000000040700788c */ /* 0x000fc8000bf05270 */
[----:B------:R-:W-:Y:S02]  /*3700*/  USEL UR6, URZ, 0x1, UP0 ;  /* 0x00000001ff067887 */ /* 0x000fe40008000000 */
[----:B------:R-:W-:-:S04]  /*3710*/  USEL UR7, UR7, URZ, UP0 ;  /* 0x000000ff07077287 */ /* 0x000fc80008000000 */
[----:B------:R-:W-:Y:S01]  /*3720*/  ULEA UR7, UR7, UR5, 0x3 ;  /* 0x0000000507077291 */ /* 0x000fe2000f8e18ff */
[----:B-1----:R-:W-:-:S04]  /*3730*/  LOP3.LUT R3, R2, UR6, RZ, 0x3c, !PT ;  /* 0x0000000602037c12 */ /* 0x002fc8000f8e3cff */
[----:B------:R-:W-:-:S04]  /*3740*/  SHF.L.U32 R3, R3, 0x1f, RZ ;  /* 0x0000001f03037819 */ /* 0x000fc800000006ff */
[----:B------:R-:W1:Y:S02]  /*3750*/  SYNCS.PHASECHK.TRANS64.TRYWAIT P0, [UR7], R3 ;  /* 0x00000003ff0075a7 */ /* 0x000e640008001107 */
[----:B-1----:R-:W-:Y:S05]  /*3760*/  @!P0 BRA `(.L_x_63) ;  /* 0x0000005c00c48947 */ /* 0x002fea0003800000 */
.L_x_151:
[----:B------:R-:W-:Y:S01]  /*3770*/  NOP ;  /* 0x0000000000007918 */ /* 0x000fe20000000000 */
[----:B-1----:R-:W1:Y:S01]  /*3780*/  LDS R0, [UR4+0x14] ;  /* 0x00001404ff007984 */ /* 0x002e620008000800 */
[----:B------:R-:W-:Y:S01]  /*3790*/  ULOP3.LUT UR6, UR16, 0xffff, URZ, 0xc0, !UPT ;  /* 0x0000ffff10067892 */ /* 0x000fe2000f8ec0ff */
[----:B------:R-:W-:Y:S01]  /*37a0*/  UMOV UR8, 0xffff ;  /* 0x0000ffff00087882 */ /* 0x000fe20000000000 */
[----:B------:R-:W-:Y:S02]  /*37b0*/  UMOV UR5, 0x1 ;  /* 0x0000000100057882 */ /* 0x000fe40000000000 */
[----:B------:R-:W-:-:S04]  /*37c0*/  USHF.R.U32.HI UR6, URZ, 0x5, UR6 ;  /* 0x00000005ff067899 */ /* 0x000fc80008011606 */
[----:B------:R-:W-:Y:S02]  /*37d0*/  USHF.L.U32 UR8, UR8, UR6, URZ ;  /* 0x0000000608087299 */ /* 0x000fe400080006ff */
[----:B------:R-:W-:-:S04]  /*37e0*/  USHF.L.U32 UR5, UR5, UR6, URZ ;  /* 0x0000000605057299 */ /* 0x000fc800080006ff */
[----:B-1----:R-:W-:-:S04]  /*37f0*/  LOP3.LUT R0, R0, UR8, RZ, 0xc0, !PT ;  /* 0x0000000800007c12 */ /* 0x002fc8000f8ec0ff */
[----:B------:R-:W-:-:S13]  /*3800*/  ISETP.NE.AND P0, PT, R0, UR8, PT ;  /* 0x0000000800007c0c */ /* 0x000fda000bf05270 */
[----:B------:R-:W-:Y:S05]  /*3810*/  @P0 BRA `(.L_x_64) ;  /* 0x0000000000580947 */ /* 0x000fea0003800000 */
[----:B------:R-:W1:Y:S02]  /*3820*/  LDS R0, [UR4+0x18] ;  /* 0x00001804ff007984 */ /* 0x000e640008000800 */
[----:B-1----:R-:W-:-:S04]  /*3830*/  LOP3.LUT R0, R0, UR5, RZ, 0xc0, !PT ;  /* 0x0000000500007c12 */ /* 0x002fc8000f8ec0ff */
[----:B------:R-:W-:-:S13]  /*3840*/  ISETP.NE.AND P0, PT, R0, UR5, PT ;  /* 0x0000000500007c0c */ /* 0x000fda000bf05270 */
[----:B------:R-:W-:Y:S05]  /*3850*/  @P0 BRA `(.L_x_65) ;  /* 0x00000000003c0947 */ /* 0x000fea0003800000 */
[----:B------:R-:W1:Y:S01]  /*3860*/  S2R R2, SR_LANEID ;  /* 0x0000000000027919 */ /* 0x000e620000000000 */
[----:B------:R-:W-:Y:S01]  /*3870*/  ULOP3.LUT UR8, URZ, UR8, URZ, 0x33, !UPT ;  /* 0x00000008ff087292 */ /* 0x000fe2000f8e33ff */
[----:B------:R-:W-:Y:S01]  /*3880*/  LOP3.LUT R4, RZ, UR5, RZ, 0x33, !PT ;  /* 0x00000005ff047c12 */ /* 0x000fe2000f8e33ff */
[----:B------:R-:W-:Y:S02]  /*3890*/  VOTEU.ANY UR7, UPT, PT ;  /* 0x0000000000077886 */ /* 0x000fe400038e0100 */
[----:B------:R-:W-:Y:S01]  /*38a0*/  UFLO.U32 UR7, UR7 ;  /* 0x00000007000772bd */ /* 0x000fe200080e0000 */
[----:B------:R-:W2:Y:S01]  /*38b0*/  REDUX UR5, R4 ;  /* 0x00000000040573c4 */ /* 0x000ea20000000000 */
[----:B------:R-:W-:-:S06]  /*38c0*/  IMAD.U32 R0, RZ, RZ, UR8 ;  /* 0x00000008ff007e24 */ /* 0x000fcc000f8e00ff */
[----:B------:R4:W-:Y:S01]  /*38d0*/  UTCATOMSWS.AND URZ, UR8 ;  /* 0x0000000800ff79e3 */ /* 0x0009e20008000000 */
[----:B------:R-:W3:Y:S01]  /*38e0*/  REDUX UR6, R0 ;  /* 0x00000000000673c4 */ /* 0x000ee20000000000 */
[----:B-1----:R-:W-:Y:S01]  /*38f0*/  ISETP.EQ.U32.AND P0, PT, R2, UR7, PT ;  /* 0x0000000702007c0c */ /* 0x002fe2000bf02070 */
[----:B--2---:R-:W-:Y:S01]  /*3900*/  IMAD.U32 R2, RZ, RZ, UR5 ;  /* 0x00000005ff027e24 */ /* 0x004fe2000f8e00ff */
[----:B---3--:R-:W-:-:S11]  /*3910*/  MOV R3, UR6 ;  /* 0x0000000600037c02 */ /* 0x008fd60008000f00 */
[----:B------:R4:W-:Y:S04]  /*3920*/  @P0 ATOMS.AND RZ, [UR4+0x14], R3 ;  /* 0x00001403ffff098c */ /* 0x0009e8000a800004 */
[----:B------:R4:W-:Y:S01]  /*3930*/  @P0 ATOMS.AND RZ, [UR4+0x18], R2 ;  /* 0x00001802ffff098c */ /* 0x0009e2000a800004 */
[----:B------:R-:W-:Y:S05]  /*3940*/  BRA `(.L_x_66) ;  /* 0x0000000000147947 */ /* 0x000fea0003800000 */
.L_x_65:
[----:B------:R-:W-:Y:S02]  /*3950*/  MOV R2, 0x3970 ;  /* 0x0000397000027802 */ /* 0x000fe40000000f00 */
[----:B---3-5:R-:W-:Y:S05]  /*3960*/  CALL.REL.NOINC `($__internal_0_$__cuda_sm10x_tcgen05_guardrail_trap_col_being_dealloced_not_returned_by_alloc) ;  /* 0x0000006000a87944 */ /* 0x028fea0003c00000 */
[----:B------:R-:W-:Y:S05]  /*3970*/  BRA `(.L_x_66) ;  /* 0x0000000000087947 */ /* 0x000fea0003800000 */
.L_x_64:
[----:B------:R-:W-:Y:S02]  /*3980*/  MOV R2, 0x39a0 ;  /* 0x000039a000027802 */ /* 0x000fe40000000f00 */
[----:B---3-5:R-:W-:Y:S05]  /*3990*/  CALL.REL.NOINC `($__internal_2_$__cuda_sm10x_tcgen05_guardrail_trap_unallocated_columns_being_dealloced) ;  /* 0x0000006000b47944 */ /* 0x028fea0003c00000 */
.L_x_66:
[----:B------:R-:W-:Y:S01]  /*39a0*/  NOP ;  /* 0x0000000000007918 */ /* 0x000fe20000000000 */
[----:B----4-:R-:W-:Y:S05]  /*39b0*/  EXIT ;  /* 0x000000000000794d */ /* 0x010fea0003800000 */
.L_x_48:
[----:B------:R-:W-:-:S09]  /*39c0*/  UISETP.NE.OR UP2, UPT, UR8, 0x3, !UP2 ;  /* 0x000000030800788c */ /* 0x000fd2000d745670 */
[----:B------:R-:W-:Y:S05]  /*39d0*/  BRA.U UP2, `(.L_x_67) ;  /* 0x0000001102147547 */ /* 0x000fea000b800000 */
[----:B------:R-:W1:Y:S01]  /*39e0*/  LDC R0, c[0x0][0xb30] ;  /* 0x0002cc00ff007b82 */ /* 0x000e620000000800 */
[----:B------:R-:W2:Y:S01]  /*39f0*/  LDCU.64 UR8, c[0x0][0x888] ;  /* 0x00011100ff0877ac */ /* 0x000ea20008000a00 */
[----:B------:R-:W-:Y:S02]  /*3a00*/  HFMA2 R29, -RZ, RZ, 0, 0 ;  /* 0x00000000ff1d7431 */ /* 0x000fe400000001ff */
[----:B------:R-:W-:Y:S01]  /*3a10*/  IMAD.MOV.U32 R31, RZ, RZ, 0x1 ;  /* 0x00000001ff1f7424 */ /* 0x000fe200078e00ff */
[----:B------:R-:W-:Y:S01]  /*3a20*/  MOV R23, 0x1000 ;  /* 0x0000100000177802 */ /* 0x000fe20000000f00 */
[----:B------:R-:W4:Y:S01]  /*3a30*/  LDCU.64 UR4, c[0x0][0x890] ;  /* 0x00011200ff0477ac */ /* 0x000f220008000a00 */
[----:B------:R-:W-:Y:S01]  /*3a40*/  IMAD.MOV.U32 R30, RZ, RZ, RZ ;  /* 0x000000ffff1e7224 */ /* 0x000fe200078e00ff */
[----:B------:R-:W3:Y:S01]  /*3a50*/  LDC R19, c[0x0][0x370] ;  /* 0x0000dc00ff137b82 */ /* 0x000ee20000000800 */
[----:B------:R-:W-:Y:S01]  /*3a60*/  UMOV UR7, 0x400 ;  /* 0x0000040000077882 */ /* 0x000fe20000000000 */
[----:B------:R-:W-:-:S02]  /*3a70*/  UPLOP3.LUT UP1, UPT, UPT, UPT, UPT, 0x40, 0x4 ;  /* 0x000000000004789c */ /* 0x000fc40003f2e870 */
[----:B------:R-:W-:-:S04]  /*3a80*/  ULEA UR7, UR37, UR7, 0x18 ;  /* 0x0000000725077291 */ /* 0x000fc8000f8ec0ff */
[----:B------:R-:W3:Y:S01]  /*3a90*/  LDC R2, c[0x0][0xb0c] ;  /* 0x0002c300ff027b82 */ /* 0x000ee20000000800 */
[----:B------:R-:W-:Y:S02]  /*3aa0*/  UIADD3 UR13, UPT, UPT, UR7, 0x58, URZ ;  /* 0x00000058070d7890 */ /* 0x000fe4000fffe0ff */
[----:B--2---:R-:W-:Y:S02]  /*3ab0*/  UISETP.NE.U32.AND UP2, UPT, UR8, URZ, UPT ;  /* 0x000000ff0800728c */ /* 0x004fe4000bf45070 */
[----:B------:R-:W-:Y:S02]  /*3ac0*/  UIADD3 UR33, UPT, UPT, UR7, 0x40, URZ ;  /* 0x0000004007217890 */ /* 0x000fe4000fffe0ff */
[----:B----4-:R-:W-:Y:S01]  /*3ad0*/  UISETP.NE.U32.AND UP3, UPT, UR4, URZ, UPT ;  /* 0x000000ff0400728c */ /* 0x010fe2000bf65070 */
[----:B------:R-:W2:Y:S01]  /*3ae0*/  LDC R18, c[0x0][0xb20] ;  /* 0x0002c800ff127b82 */ /* 0x000ea20000000800 */
[----:B-1----:R-:W-:Y:S01]  /*3af0*/  ISETP.NE.AND P1, PT, R0, 0x1, PT ;  /* 0x000000010000780c */ /* 0x002fe20003f25270 */
[----:B------:R-:W-:-:S02]  /*3b00*/  UISETP.NE.AND.EX UP2, UPT, UR9, URZ, UPT, UP2 ;  /* 0x000000ff0900728c */ /* 0x000fc4000bf45320 */
[----:B------:R-:W-:Y:S02]  /*3b10*/  UIADD3 UR25, UPT, UPT, UR7, 0x48, URZ ;  /* 0x0000004807197890 */ /* 0x000fe4000fffe0ff */
[----:B------:R-:W-:Y:S02]  /*3b20*/  UIADD3 UR17, UPT, UPT, UR7, 0x50, URZ ;  /* 0x0000005007117890 */ /* 0x000fe4000fffe0ff */
[----:B------:R-:W1:Y:S01]  /*3b30*/  LDC.64 R32, c[0x0][0x348] ;  /* 0x0000d200ff207b82 */ /* 0x000e620000000a00 */
[----:B------:R-:W-:Y:S02]  /*3b40*/  UPRMT UR13, UR37, 0x654, UR13 ;  /* 0x00000654250d7896 */ /* 0x000fe4000800000d */
[----:B------:R-:W-:-:S05]  /*3b50*/  UISETP.NE.AND.EX UP3, UPT, UR5, URZ, UPT, UP3 ;  /* 0x000000ff0500728c */ /* 0x000fca000bf65330 */
[----:B------:R-:W4:Y:S08]  /*3b60*/  LDC.64 R16, c[0x0][0xb10] ;  /* 0x0002c400ff107b82 */ /* 0x000f300000000a00 */
[----:B------:R-:W1:Y:S08]  /*3b70*/  LDC.64 R6, c[0x0][0xb18] ;  /* 0x0002c600ff067b82 */ /* 0x000e700000000a00 */
[----:B------:R-:W1:Y:S08]  /*3b80*/  LDC.64 R4, c[0x0][0xb28] ;  /* 0x0002ca00ff047b82 */ /* 0x000e700000000a00 */
[----:B--23--:R-:W1:Y:S02]  /*3b90*/  LDC R22, c[0x0][0x374] ;  /* 0x0000dd00ff167b82 */ /* 0x00ce640000000800 */
.L_x_78:
[C---:B------:R-:W-:Y:S02]  /*3ba0*/  LEA R0, R30.reuse, UR7, 0x3 ;  /* 0x000000071e007c11 */ /* 0x040fe4000f8e18ff */
[----:B------:R-:W-:Y:S02]  /*3bb0*/  SHF.L.U32 R3, R29, 0x1f, RZ ;  /* 0x0000001f1d037819 */ /* 0x000fe400000006ff */
[----:B------:R-:W-:Y:S02]  /*3bc0*/  LEA R24, R30, UR7, 0x4 ;  /* 0x000000071e187c11 */ /* 0x000fe4000f8e20ff */
[----:B--2---:R-:W2:Y:S02]  /*3bd0*/  SYNCS.PHASECHK.TRANS64.TRYWAIT P0, [R0+URZ+0x90], R3 ;  /* 0x00009003000075a7 */ /* 0x004ea400080011ff */
[----:B--2---:R-:W-:Y:S05]  /*3be0*/  @!P0 BRA `(.L_x_68) ;  /* 0x0000005800bc8947 */ /* 0x004fea0003800000 */
.L_x_152:
[----:B------:R-:W-:Y:S01]  /*3bf0*/  ISETP.GE.AND P0, PT, R40, 0x1, PT ;  /* 0x000000012800780c */ /* 0x000fe20003f06270 */
[----:B------:R-:W3:Y:S01]  /*3c00*/  LDS.128 R24, [R24+0x120] ;  /* 0x0001200018187984 */ /* 0x000ee20000000c00 */
[----:B--2---:R-:W-:Y:S01]  /*3c10*/  VIADD R0, R0, 0xa0 ;  /* 0x000000a000007836 */ /* 0x004fe20000000000 */
[----:B------:R-:W-:Y:S01]  /*3c20*/  @!PT LDS RZ, [RZ] ;  /* 0x00000000fffff984 */ /* 0x000fe20000000800 */
[----:B------:R-:W-:Y:S01]  /*3c30*/  @!PT LDS RZ, [RZ] ;  /* 0x00000000fffff984 */ /* 0x000fe20000000800 */
[----:B------:R-:W-:Y:S01]  /*3c40*/  @!PT LDS RZ, [RZ] ;  /* 0x00000000fffff984 */ /* 0x000fe20000000800 */
[----:B------:R-:W-:Y:S01]  /*3c50*/  @!PT LDS RZ, [RZ] ;  /* 0x00000000fffff984 */ /* 0x000fe20000000800 */
[----:B------:R2:W-:Y:S06]  /*3c60*/  MEMBAR.ALL.CTA ;  /* 0x0000000000007992 */ /* 0x0005ec0000008000 */
[----:B--2---:R-:W2:Y:S01]  /*3c70*/  FENCE.VIEW.ASYNC.S ;  /* 0x00000000000073c6 */ /* 0x004ea20000000000 */
[----:B------:R-:W-:Y:S04]  /*3c80*/  PRMT R0, RZ, 0x654, R0 ;  /* 0x00000654ff007816 */ /* 0x000fe80000000000 */
[----:B--2---:R2:W-:Y:S01]  /*3c90*/  SYNCS.ARRIVE.TRANS64.RED.A1T0 RZ, [R0+URZ], RZ ;  /* 0x000000ff00ff79a7 */ /* 0x0045e200081004ff */
[----:B---3--:R-:W-:Y:S11]  /*3ca0*/  LOP3.LUT P3, RZ, R26, 0x1, RZ, 0xc0, !PT ;  /* 0x000000011aff7812 */ /* 0x008ff6000786c0ff */
[----:B------:R-:W-:Y:S02]  /*3cb0*/  @!UPT UIADD3 URZ, UPT, UPT, URZ, URZ, URZ ;  /* 0x000000fffffff290 */ /* 0x000fe4000fffe0ff */
[----:B------:R-:W-:Y:S02]  /*3cc0*/  @P3 MOV R13, R24 ;  /* 0x00000018000d3202 */ /* 0x000fe40000000f00 */
[----:B------:R-:W-:Y:S01]  /*3cd0*/  @P3 LOP3.LUT R8, R25, 0xffff, RZ, 0xc0, !PT ;  /* 0x0000ffff19083812 */ /* 0x000fe200078ec0ff */
[----:B--2---:R-:W-:Y:S06]  /*3ce0*/  @!P0 BRA `(.L_x_69) ;  /* 0x0000000000a48947 */ /* 0x004fec0003800000 */
[----:B-1----:R-:W-:Y:S01]  /*3cf0*/  IMAD.HI.U32 R35, R22, R7, RZ ;  /* 0x0000000716237227 */ /* 0x002fe200078e00ff */
[----:B------:R-:W-:Y:S02]  /*3d00*/  ISETP.NE.AND P0, PT, R6, 0x1, PT ;  /* 0x000000010600780c */ /* 0x000fe40003f05270 */
[----:B------:R-:W-:Y:S01]  /*3d10*/  ISETP.NE.AND P2, PT, R40, 0x1, PT ;  /* 0x000000012800780c */ /* 0x000fe20003f45270 */
[----:B----4-:R-:W-:Y:S01]  /*3d20*/  IMAD.HI.U32 R34, R19, R16, RZ ;  /* 0x0000001013227227 */ /* 0x010fe200078e00ff */
[----:B------:R-:W-:Y:S02]  /*3d30*/  SHF.R.U32.HI R35, RZ, R18, R35 ;  /* 0x00000012ff237219 */ /* 0x000fe40000011623 */
[----:B------:R-:W-:Y:S01]  /*3d40*/  ISETP.NE.AND P4, PT, R2, 0x1, PT ;  /* 0x000000010200780c */ /* 0x000fe20003f85270 */
[----:B------:R-:W-:Y:S01]  /*3d50*/  IMAD.HI.U32 R36, R13, R16, RZ ;  /* 0x000000100d247227 */ /* 0x000fe200078e00ff */
[----:B------:R-:W-:Y:S02]  /*3d60*/  SHF.R.U32.HI R34, RZ, R17, R34 ;  /* 0x00000011ff227219 */ /* 0x000fe40000011622 */
[----:B------:R-:W-:Y:S01]  /*3d70*/  SEL R3, R22, R35, !P0 ;  /* 0x0000002316037207 */ /* 0x000fe20004000000 */
[C---:B------:R-:W-:Y:S01]  /*3d80*/  IMAD.HI.U32 R35, R8.reuse, R7, RZ ;  /* 0x0000000708237227 */ /* 0x040fe200078e00ff */
[----:B------:R-:W-:Y:S02]  /*3d90*/  SEL R11, R19, R34, !P4 ;  /* 0x00000022130b7207 */ /* 0x000fe40006000000 */
[----:B------:R-:W-:Y:S01]  /*3da0*/  SHF.R.U32.HI R36, RZ, R17, R36 ;  /* 0x00000011ff247219 */ /* 0x000fe20000011624 */
[----:B------:R-:W-:Y:S01]  /*3db0*/  IMAD.HI.U32 R38, R3, R4, RZ ;  /* 0x0000000403267227 */ /* 0x000fe200078e00ff */
[----:B------:R-:W-:Y:S03]  /*3dc0*/  SHF.R.U32.HI R35, RZ, R18, R35 ;  /* 0x00000012ff237219 */ /* 0x000fe60000011623 */
[----:B------:R-:W-:Y:S01]  /*3dd0*/  IMAD.HI.U32 R34, R11, R4, RZ ;  /* 0x000000040b227227 */ /* 0x000fe200078e00ff */
[----:B------:R-:W-:Y:S02]  /*3de0*/  @P2 SHF.R.U32.HI R3, RZ, R5, R38 ;  /* 0x00000005ff032219 */ /* 0x000fe40000011626 */
[----:B------:R-:W-:Y:S02]  /*3df0*/  SEL R9, R8, R35, !P0 ;  /* 0x0000002308097207 */ /* 0x000fe40004000000 */
[----:B------:R-:W-:Y:S01]  /*3e00*/  @P2 SHF.R.U32.HI R11, RZ, R5, R34 ;  /* 0x00000005ff0b2219 */ /* 0x000fe20000011622 */
[C---:B------:R-:W-:Y:S01]  /*3e10*/  IMAD R10, R40.reuse, R3, RZ ;  /* 0x00000003280a7224 */ /* 0x040fe200078e02ff */
[----:B------:R-:W-:Y:S01]  /*3e20*/  SEL R3, R13, R36, !P4 ;  /* 0x000000240d037207 */ /* 0x000fe20006000000 */
[C---:B------:R-:W-:Y:S03]  /*3e30*/  IMAD.HI.U32 R14, R9.reuse, R4, RZ ;  /* 0x00000004090e7227 */ /* 0x040fe600078e00ff */
[----:B------:R-:W-:Y:S01]  /*3e40*/  ISETP.GE.AND P0, PT, R9, R10, PT ;  /* 0x0000000a0900720c */ /* 0x000fe20003f06270 */
[C---:B------:R-:W-:Y:S01]  /*3e50*/  IMAD R12, R40.reuse, R11, RZ ;  /* 0x0000000b280c7224 */ /* 0x040fe200078e02ff */
[-C--:B------:R-:W-:Y:S04]  /*3e60*/  SHF.R.U32.HI R14, RZ, R5.reuse, R14 ;  /* 0x00000005ff0e7219 */ /* 0x080fe8000001160e */
[----:B------:R-:W-:Y:S02]  /*3e70*/  ISETP.GE.OR P0, PT, R3, R12, P0 ;  /* 0x0000000c0300720c */ /* 0x000fe40000706670 */
[----:B------:R-:W-:Y:S05]  /*3e80*/  SEL R15, R9, R14, !P2 ;  /* 0x0000000e090f7207 */ /* 0x000fea0005000000 */
[----:B------:R-:W-:Y:S04]  /*3e90*/  IMAD.MOV R14, RZ, RZ, -R15 ;  /* 0x000000ffff0e7224 */ /* 0x000fe800078e0a0f */
[----:B------:R-:W-:Y:S02]  /*3ea0*/  IMAD R14, R40, R14, R9 ;  /* 0x0000000e280e7224 */ /* 0x000fe400078e0209 */
[C---:B------:R-:W-:Y:S05]  /*3eb0*/  @!P0 IMAD.HI.U32 R10, R3.reuse, R4, RZ ;  /* 0x00000004030a8227 */ /* 0x040fea00078e00ff */
[----:B------:R-:W-:Y:S04]  /*3ec0*/  @!P0 SHF.R.U32.HI R10, RZ, R5, R10 ;  /* 0x00000005ff0a8219 */ /* 0x000fe8000001160a */
[----:B------:R-:W-:Y:S01]  /*3ed0*/  @!P0 SEL R0, R3, R10, !P2 ;  /* 0x0000000a03008207 */ /* 0x000fe20005000000 */
[----:B------:R-:W-:Y:S03]  /*3ee0*/  IMAD.MOV R10, RZ, RZ, -R3 ;  /* 0x000000ffff0a7224 */ /* 0x000fe600078e0a03 */
[----:B------:R-:W-:Y:S01]  /*3ef0*/  @!P0 IADD3 R15, PT, PT, R15, -R0, RZ ;  /* 0x800000000f0f8210 */ /* 0x000fe20007ffe0ff */
[----:B------:R-:W-:Y:S01]  /*3f00*/  @!P0 IMAD R0, R11, R14, R0 ;  /* 0x0000000e0b008224 */ /* 0x000fe200078e0200 */
[----:B------:R-:W-:Y:S01]  /*3f10*/  IADD3 R11, PT, PT, -R9, RZ, RZ ;  /* 0x000000ff090b7210 */ /* 0x000fe20007ffe1ff */
[----:B------:R-:W-:Y:S02]  /*3f20*/  IMAD R13, R2, R10, R13 ;  /* 0x0000000a020d7224 */ /* 0x000fe400078e020d */
[----:B------:R-:W-:Y:S02]  /*3f30*/  @!P0 IMAD R9, R15, R40, R3 ;  /* 0x000000280f098224 */ /* 0x000fe400078e0203 */
[----:B------:R-:W-:Y:S02]  /*3f40*/  @!P0 IMAD.MOV.U32 R3, RZ, RZ, R0 ;  /* 0x000000ffff038224 */ /* 0x000fe400078e0000 */
[----:B------:R-:W-:Y:S02]  /*3f50*/  IMAD R8, R6, R11, R8 ;  /* 0x0000000b06087224 */ /* 0x000fe400078e0208 */
[----:B------:R-:W-:Y:S02]  /*3f60*/  IMAD R13, R3, R2, R13 ;  /* 0x00000002030d7224 */ /* 0x000fe400078e020d */
[----:B------:R-:W-:Y:S02]  /*3f70*/  IMAD R8, R9, R6, R8 ;  /* 0x0000000609087224 */ /* 0x000fe400078e0208 */
.L_x_69:
[----:B------:R-:W-:Y:S05]  /*3f80*/  BRA.U UP1, `(.L_x_70) ;  /* 0x0000000101107547 */ /* 0x000fea000b800000 */
[----:B------:R-:W-:Y:S04]  /*3f90*/  MOV R0, UR6 ;  /* 0x0000000600007c02 */ /* 0x000fe80008000f00 */
[----:B------:R-:W-:Y:S04]  /*3fa0*/  SHF.L.U32 R3, R0, 0x1f, RZ ;  /* 0x0000001f00037819 */ /* 0x000fe800000006ff */
[----:B------:R-:W2:Y:S02]  /*3fb0*/  SYNCS.PHASECHK.TRANS64.TRYWAIT P0, [UR7+0x88], R3 ;  /* 0x00008803ff0075a7 */ /* 0x000ea40008001107 */
[----:B--2---:R-:W-:Y:S05]  /*3fc0*/  @!P0 BRA `(.L_x_71) ;  /* 0x0000005400d88947 */ /* 0x004fea0003800000 */
.L_x_70:
[----:B------:R-:W-:Y:S02]  /*3fd0*/  R2UR UR35, R21 ;  /* 0x00000000152372ca */ /* 0x000fe400000e0000 */
[----:B------:R-:W-:Y:S02]  /*3fe0*/  R2UR UR34, R20 ;  /* 0x00000000142272ca */ /* 0x000fe400000e0000 */
[----:B------:R-:W-:Y:S02]  /*3ff0*/  ISETP.NE.U32.AND P2, PT, RZ, UR4, PT ;  /* 0x00000004ff007c0c */ /* 0x000fe4000bf45070 */
[----:B------:R-:W-:Y:S02]  /*4000*/  SHF.L.U32 R12, R31, 0x1f, RZ ;  /* 0x0000001f1f0c7819 */ /* 0x000fe400000006ff */
[----:B------:R-:W-:Y:S05]  /*4010*/  ISETP.NE.AND.EX P2, PT, RZ, UR5, PT, P2 ;  /* 0x00000005ff007c0c */ /* 0x000fea000bf45320 */
[----:B------:R-:W-:Y:S02]  /*4020*/  USHF.L.U32 UR35, UR35, 0x6, URZ ;  /* 0x0000000623237899 */ /* 0x000fe400080006ff */
[----:B------:R-:W-:Y:S01]  /*4030*/  USHF.L.U32 UR34, UR34, 0x8, URZ ;  /* 0x0000000822227899 */ /* 0x000fe200080006ff */
[----:B------:R-:W-:Y:S11]  /*4040*/  BRA.U !UP3, `(.L_x_72) ;  /* 0x000000010b347547 */ /* 0x000ff6000b800000 */
[----:B------:R-:W-:Y:S01]  /*4050*/  UPLOP3.LUT UP0, UPT, UPT, UPT, UP2, 0x80, 0x8 ;  /* 0x000000000008789c */ /* 0x000fe20003f0f020 */
[----:B--2---:R-:W-:Y:S02]  /*4060*/  HFMA2 R0, -RZ, RZ, 0, 5.9604644775390625e-08 ;  /* 0x00000001ff007431 */ /* 0x004fe400000001ff */
[----:B------:R-:W-:Y:S03]  /*4070*/  IMAD.MOV.U32 R91, RZ, RZ, 0x1 ;  /* 0x00000001ff5b7424 */ /* 0x000fe600078e00ff */
[----:B------:R-:W-:Y:S05]  /*4080*/  PLOP3.LUT P0, PT, PT, PT, UP0, 0x80, 0x8 ;  /* 0x000000000008781c */ /* 0x000fea0003f0f008 */
[----:B------:R-:W2:Y:S01]  /*4090*/  @UP0 LDCU.64 UR10, c[0x0][0x888] ;  /* 0x00011100ff0a07ac */ /* 0x000ea20008000a00 */
[----:B------:R-:W-:Y:S07]  /*40a0*/  @UP0 UIMAD UR8, UR36, UR4, URZ ;  /* 0x00000004240802a4 */ /* 0x000fee000f8e02ff */
[----:B------:R-:W-:Y:S01]  /*40b0*/  @!P0 PRMT R91, R0, 0x7610, R91 ;  /* 0x00007610005b8816 */ /* 0x000fe2000000005b */
[----:B--2---:R-:W-:Y:S03]  /*40c0*/  @UP0 UIMAD.WIDE UR10, UR8, 0x4, UR10 ;  /* 0x00000004080a08a5 */ /* 0x004fe6000f8e020a */
[----:B------:R-:W2:Y:S03]  /*40d0*/  @!UP0 LDCU UR8, c[0x0][0x880] ;  /* 0x00011000ff0887ac */ /* 0x000ea60008000800 */
[----:B------:R-:W-:Y:S01]  /*40e0*/  IMAD.U32 R10, RZ, RZ, UR10 ;  /* 0x0000000aff0a7e24 */ /* 0x000fe2000f8e00ff */
[----:B------:R-:W-:Y:S05]  /*40f0*/  MOV R11, UR11 ;  /* 0x0000000b000b7c02 */ /* 0x000fea0008000f00 */
[----:B-----5:R3:W5:Y:S02]  /*4100*/  @P0 LDG.E R50, desc[UR46][R10.64] ;  /* 0x0000002e0a320981 */ /* 0x020764000c1e1900 */
[----:B--23--:R-:W-:Y:S07]  /*4110*/  @!P0 IMAD.U32 R50, RZ, RZ, UR8 ;  /* 0x00000008ff328e24 */ /* 0x00cfee000f8e00ff */
.L_x_72:
[----:B-----5:R-:W-:Y:S01]  /*4120*/  @!P2 ISETP.EQ.AND P0, PT, R50, RZ, PT ;  /* 0x000000ff3200a20c */ /* 0x020fe20003f02270 */
[----:B------:R-:W-:Y:S01]  /*4130*/  @!UPT UIADD3 URZ, UPT, UPT, URZ, URZ, URZ ;  /* 0x000000fffffff290 */ /* 0x000fe2000fffe0ff */
[----:B------:R-:W-:Y:S11]  /*4140*/  @!P2 BRA `(.L_x_73) ;  /* 0x000000000014a947 */ /* 0x000ff60003800000 */
[----:B------:R-:W-:Y:S02]  /*4150*/  LOP3.LUT P2, RZ, R91, 0xff, RZ, 0xc0, !PT ;  /* 0x000000ff5bff7812 */ /* 0x000fe4000784c0ff */
[----:B------:R-:W-:Y:S04]  /*4160*/  PLOP3.LUT P0, PT, PT, PT, UP0, 0x80, 0x8 ;  /* 0x000000000008781c */ /* 0x000fe80003f0f008 */
[----:B------:R-:W-:Y:S07]  /*4170*/  PLOP3.LUT P0, PT, P0, PT, PT, 0x8, 0x80 ;  /* 0x000000000080781c */ /* 0x000fee000070e170 */
[----:B------:R-:W-:Y:S11]  /*4180*/  @P2 ISETP.EQ.AND P0, PT, R50, RZ, PT ;  /* 0x000000ff3200220c */ /* 0x000ff60003f02270 */
[----:B------:R-:W-:Y:S02]  /*4190*/  @!UPT UIADD3 URZ, UPT, UPT, URZ, URZ, URZ ;  /* 0x000000fffffff290 */ /* 0x000fe4000fffe0ff */
.L_x_73:
[----:B------:R-:W3:Y:S01]  /*41a0*/  SYNCS.PHASECHK.TRANS64.TRYWAIT P2, [UR7+0x60], R12 ;  /* 0x0000600cff0075a7 */ /* 0x000ee20008041107 */
[----:B------:R-:W-:Y:S04]  /*41b0*/  ELECT P4, URZ, PT ;  /* 0x0000000000ff782f */ /* 0x000fe80003880000 */
[----:B------:R-:W-:Y:S11]  /*41c0*/  PLOP3.LUT P4, PT, P0, P4, PT, 0xf2, 0x2f ;  /* 0x00000000002f781c */ /* 0x000ff60000789e72 */
[----:B------:R-:W-:Y:S02]  /*41d0*/  @!UPT UIADD3 URZ, UPT, UPT, URZ, URZ, URZ ;  /* 0x000000fffffff290 */ /* 0x000fe4000fffe0ff */
[----:B-1----:R-:W-:Y:S05]  /*41e0*/  @!P4 IADD3 R9, P0, PT, R32, 0x580, RZ ;  /* 0x000005802009c810 */ /* 0x002fea0007f1e0ff */
[----:B--2---:R-:W-:Y:S01]  /*41f0*/  @!P4 IMAD.X R0, RZ, RZ, R33, P0 ;  /* 0x000000ffff00c224 */ /* 0x004fe200000e0621 */
[----:B---3--:R-:W-:Y:S07]  /*4200*/  @!P2 BRA `(.L_x_74) ;  /* 0x000000540060a947 */ /* 0x008fee0003800000 */
.L_x_155:
[----:B------:R-:W-:Y:S01]  /*4210*/  @!P4 R2UR UR8, R0 ;  /* 0x000000000008c2ca */ /* 0x000fe200000e0000 */
[----:B------:R-:W-:Y:S01]  /*4220*/  VOTEU.ALL UP1, P4 ;  /* 0x0000000000ff7886 */ /* 0x000fe20002020000 */
[----:B------:R-:W-:Y:S01]  /*4230*/  @!P4 R2UR UR9, R9 ;  /* 0x000000000909c2ca */ /* 0x000fe200000e0000 */
[----:B------:R-:W-:Y:S01]  /*4240*/  @!P4 IMAD.MOV.U32 R0, RZ, RZ, 0x1000 ;  /* 0x00001000ff00c424 */ /* 0x000fe200078e00ff */
[----:B------:R-:W-:Y:S01]  /*4250*/  UMOV UR10, 0x0 ;  /* 0x00000000000a7882 */ /* 0x000fe20000000000 */
[----:B------:R-:W-:Y:S01]  /*4260*/  UMOV UR11, 0x10000000 ;  /* 0x10000000000b7882 */ /* 0x000fe20000000000 */
[----:B------:R-:W-:Y:S01]  /*4270*/  @!UP1 UIADD3 UR32, UPT, UPT, UR7, 0x200, URZ ;  /* 0x0000020007209890 */ /* 0x000fe2000fffe0ff */
[----:B------:R-:W-:Y:S01]  /*4280*/  @!P4 IADD3 R9, P0, PT, R32, 0x580, RZ ;  /* 0x000005802009c810 */ /* 0x000fe20007f1e0ff */
[----:B------:R-:W-:Y:S05]  /*4290*/  VOTEU.ALL UP1, P4 ;  /* 0x0000000000ff7886 */ /* 0x000fea0002020000 */
[----:B------:R-:W-:Y:S01]  /*42a0*/  IMAD.U32 R11, RZ, RZ, UR8 ;  /* 0x00000008ff0b7e24 */ /* 0x000fe2000f8e00ff */
[----:B------:R-:W-:Y:S01]  /*42b0*/  UPRMT UR8, UR37, 0x654, UR33 ;  /* 0x0000065425087896 */ /* 0x000fe20008000021 */
[----:B------:R-:W-:Y:S03]  /*42c0*/  IMAD.U32 R10, RZ, RZ, UR9 ;  /* 0x00000009ff0a7e24 */ /* 0x000fe6000f8e00ff */
[----:B------:R-:W-:Y:S02]  /*42d0*/  @!P4 R2UR UR15, R11 ;  /* 0x000000000b0fc2ca */ /* 0x000fe400000e0000 */
[----:B------:R-:W-:Y:S11]  /*42e0*/  @!P4 R2UR UR14, R10 ;  /* 0x000000000a0ec2ca */ /* 0x000ff600000e0000 */
[----:B------:R-:W-:Y:S02]  /*42f0*/  @!UPT UIADD3 URZ, UPT, UPT, URZ, URZ, URZ ;  /* 0x000000fffffff290 */ /* 0x000fe4000fffe0ff */
[----:B------:R2:W-:Y:S01]  /*4300*/  @!UP1 UTMALDG.3D [UR32], [UR14], desc[UR10] ;  /* 0x00000a200e0095b4 */ /* 0x0005e20008011000 */
[----:B------:R3:W-:Y:S01]  /*4310*/  @!P4 SYNCS.ARRIVE.TRANS64.RED.A0TR RZ, [UR7+0x40], R0 ;  /* 0x00004000ffffc9a7 */ /* 0x0007e20008300407 */
[----:B------:R-:W-:Y:S01]  /*4320*/  SYNCS.ARRIVE.TRANS64.RED.A1T0 RZ, [UR8], RZ ;  /* 0x000000ffffff79a7 */ /* 0x000fe20008100408 */
[----:B---3--:R-:W-:Y:S01]  /*4330*/  @!P4 IMAD.X R0, RZ, RZ, R33, P0 ;  /* 0x000000ffff00c224 */ /* 0x008fe200000e0621 */
[----:B------:R-:W3:Y:S02]  /*4340*/  SYNCS.PHASECHK.TRANS64.TRYWAIT P2, [UR7+0x68], R12 ;  /* 0x0000680cff0075a7 */ /* 0x000ee40008041107 */
[----:B--23--:R-:W-:Y:S05]  /*4350*/  @!P2 BRA `(.L_x_75) ;  /* 0x000000540024a947 */ /* 0x00cfea0003800000 */
.L_x_157:
        /* <DEDUP_REMOVED lines=8> */
[----:B------:R-:W-:Y:S01]  /*43e0*/  @!UP1 UIADD3 UR24, UPT, UPT, UR7, 0x1200, URZ ;  /* 0x0000120007189890 */ /* 0x000fe2000fffe0ff */
[----:B------:R-:W-:Y:S01]  /*43f0*/  VOTEU.ALL UP1, P4 ;  /* 0x0000000000ff7886 */ /* 0x000fe20002020000 */
[----:B------:R-:W-:Y:S01]  /*4400*/  UMOV UR27, UR35 ;  /* 0x00000023001b7c82 */ /* 0x000fe20008000000 */
[----:B------:R-:W-:Y:S02]  /*4410*/  UMOV UR28, UR36 ;  /* 0x00000024001c7c82 */ /* 0x000fe40008000000 */
[----:B------:R-:W-:Y:S01]  /*4420*/  IMAD.U32 R11, RZ, RZ, UR8 ;  /* 0x00000008ff0b7e24 */ /* 0x000fe2000f8e00ff */
[----:B------:R-:W-:Y:S01]  /*4430*/  UPRMT UR8, UR37, 0x654, UR25 ;  /* 0x0000065425087896 */ /* 0x000fe20008000019 */
[----:B------:R-:W-:Y:S02]  /*4440*/  IMAD.U32 R10, RZ, RZ, UR9 ;  /* 0x00000009ff0a7e24 */ /* 0x000fe4000f8e00ff */
[----:B------:R-:W-:Y:S01]  /*4450*/  @!P4 IMAD.X R20, RZ, RZ, R33, P0 ;  /* 0x000000ffff14c224 */ /* 0x000fe200000e0621 */
[----:B------:R-:W-:Y:S02]  /*4460*/  @!P4 R2UR UR15, R11 ;  /* 0x000000000b0fc2ca */ /* 0x000fe400000e0000 */
[----:B------:R-:W-:Y:S11]  /*4470*/  @!P4 R2UR UR14, R10 ;  /* 0x000000000a0ec2ca */ /* 0x000ff600000e0000 */
[----:B------:R-:W-:Y:S02]  /*4480*/  @!UPT UIADD3 URZ, UPT, UPT, URZ, URZ, URZ ;  /* 0x000000fffffff290 */ /* 0x000fe4000fffe0ff */
[----:B------:R2:W-:Y:S01]  /*4490*/  @!UP1 UTMALDG.3D [UR24], [UR14], desc[UR10] ;  /* 0x00000a180e0095b4 */ /* 0x0005e20008011000 */
[----:B------:R2:W-:Y:S01]  /*44a0*/  @!P4 SYNCS.ARRIVE.TRANS64.RED.A0TR RZ, [UR7+0x48], R0 ;  /* 0x00004800ffffc9a7 */ /* 0x0005e20008300407 */
[----:B------:R-:W-:Y:S01]  /*44b0*/  SYNCS.ARRIVE.TRANS64.RED.A1T0 RZ, [UR8], RZ ;  /* 0x000000ffffff79a7 */ /* 0x000fe20008100408 */
[----:B------:R-:W3:Y:S02]  /*44c0*/  SYNCS.PHASECHK.TRANS64.TRYWAIT P2, [UR7+0x70], R12 ;  /* 0x0000700cff0075a7 */ /* 0x000ee40008041107 */
[----:B--23--:R-:W-:Y:S05]  /*44d0*/  @!P2 BRA `(.L_x_76) ;  /* 0x0000005000dca947 */ /* 0x00cfea0003800000 */
.L_x_159:
[----:B------:R-:W2:Y:S01]  /*44e0*/  LDC.64 R14, c[0x0][0xb10] ;  /* 0x0002c400ff0e7b82 */ /* 0x000ea20000000a00 */
[----:B------:R-:W-:Y:S01]  /*44f0*/  @!P4 R2UR UR8, R20 ;  /* 0x000000001408c2ca */ /* 0x000fe200000e0000 */
[----:B------:R-:W-:Y:S01]  /*4500*/  VOTEU.ALL UP1, P4 ;  /* 0x0000000000ff7886 */ /* 0x000fe20002020000 */
[----:B------:R-:W-:Y:S01]  /*4510*/  @!P4 R2UR UR9, R21 ;  /* 0x000000001509c2ca */ /* 0x000fe200000e0000 */
[----:B------:R-:W-:Y:S01]  /*4520*/  UMOV UR10, 0x0 ;  /* 0x00000000000a7882 */ /* 0x000fe20000000000 */
[----:B------:R-:W-:Y:S03]  /*4530*/  UMOV UR11, 0x10000000 ;  /* 0x10000000000b7882 */ /* 0x000fe60000000000 */
[----:B------:R-:W3:Y:S01]  /*4540*/  LDC.64 R10, c[0x0][0xb18] ;  /* 0x0002c600ff0a7b82 */ /* 0x000ee20000000a00 */
[----:B------:R-:W-:Y:S01]  /*4550*/  @!UP1 UIADD3 UR18, UPT, UPT, UR34, 0x80, URZ ;  /* 0x0000008022129890 */ /* 0x000fe2000fffe0ff */
[----:B------:R-:W-:Y:S01]  /*4560*/  @P3 SHF.R.U32.HI R28, RZ, 0x10, R25 ;  /* 0x00000010ff1c3819 */ /* 0x000fe20000011619 */
[----:B------:R-:W-:Y:S01]  /*4570*/  @!UP1 UIADD3 UR16, UPT, UPT, UR7, 0x2200, URZ ;  /* 0x0000220007109890 */ /* 0x000fe2000fffe0ff */
[----:B------:R-:W-:Y:S01]  /*4580*/  VIADD R30, R30, 0x1 ;  /* 0x000000011e1e7836 */ /* 0x000fe20000000000 */
[----:B------:R-:W-:Y:S03]  /*4590*/  VOTEU.ALL UP1, P4 ;  /* 0x0000000000ff7886 */ /* 0x000fe60002020000 */
[----:B------:R-:W5:Y:S01]  /*45a0*/  @!P1 LDC R0, c[0x0][0xb20] ;  /* 0x0002c800ff009b82 */ /* 0x000f620000000800 */
[----:B------:R-:W-:Y:S01]  /*45b0*/  UMOV UR19, UR35 ;  /* 0x0000002300137c82 */ /* 0x000fe20008000000 */
[----:B------:R-:W-:Y:S01]  /*45c0*/  IMAD.U32 R21, RZ, RZ, UR8 ;  /* 0x00000008ff157e24 */ /* 0x000fe2000f8e00ff */
[----:B------:R-:W-:Y:S05]  /*45d0*/  UMOV UR20, UR36 ;  /* 0x0000002400147c82 */ /* 0x000fea0008000000 */
[----:B-1----:R-:W1:Y:S01]  /*45e0*/  @!P1 LDC R3, c[0x0][0xb0c] ;  /* 0x0002c300ff039b82 */ /* 0x002e620000000800 */
[----:B------:R-:W-:Y:S01]  /*45f0*/  IMAD.U32 R20, RZ, RZ, UR9 ;  /* 0x00000009ff147e24 */ /* 0x000fe2000f8e00ff */
[----:B------:R-:W-:Y:S01]  /*4600*/  UPRMT UR8, UR37, 0x654, UR17 ;  /* 0x0000065425087896 */ /* 0x000fe20008000011 */
[----:B------:R-:W-:Y:S03]  /*4610*/  @!P4 R2UR UR15, R21 ;  /* 0x00000000150fc2ca */ /* 0x000fe600000e0000 */
[----:B------:R-:W-:Y:S01]  /*4620*/  @!P4 R2UR UR14, R20 ;  /* 0x00000000140ec2ca */ /* 0x000fe200000e0000 */
[----:B------:R-:W-:Y:S11]  /*4630*/  @!P4 IMAD.MOV.U32 R20, RZ, RZ, 0x1000 ;  /* 0x00001000ff14c424 */ /* 0x000ff600078e00ff */
[----:B------:R-:W-:Y:S01]  /*4640*/  @!UPT UIADD3 URZ, UPT, UPT, URZ, URZ, URZ ;  /* 0x000000fffffff290 */ /* 0x000fe2000fffe0ff */
[----:B------:R1:W-:Y:S01]  /*4650*/  @!UP1 UTMALDG.3D [UR16], [UR14], desc[UR10] ;  /* 0x00000a100e0095b4 */ /* 0x0003e20008011000 */
[----:B------:R1:W-:Y:S02]  /*4660*/  @!P4 SYNCS.ARRIVE.TRANS64.RED.A0TR RZ, [UR7+0x50], R20 ;  /* 0x00005014ffffc9a7 */ /* 0x0003e40008300407 */
[----:B-1----:R-:W-:Y:S01]  /*4670*/  @!P1 ISETP.NE.AND P2, PT, R3, 0x1, PT ;  /* 0x000000010300980c */ /* 0x002fe20003f45270 */
[C---:B--2---:R-:W-:Y:S01]  /*4680*/  @!P1 IMAD.HI.U32 R14, R13.reuse, R14, RZ ;  /* 0x0000000e0d0e9227 */ /* 0x044fe200078e00ff */
[----:B---3--:R-:W-:Y:S03]  /*4690*/  @!P1 ISETP.NE.AND P0, PT, R10, 0x1, PT ;  /* 0x000000010a00980c */ /* 0x008fe60003f05270 */
[C---:B------:R-:W-:Y:S01]  /*46a0*/  @!P1 IMAD.HI.U32 R11, R8.reuse, R11, RZ ;  /* 0x0000000b080b9227 */ /* 0x040fe200078e00ff */
[----:B------:R-:W-:Y:S04]  /*46b0*/  @!P1 SHF.R.U32.HI R14, RZ, R15, R14 ;  /* 0x0000000fff0e9219 */ /* 0x000fe8000001160e */
[----:B-----5:R-:W-:Y:S01]  /*46c0*/  @!P1 SHF.R.U32.HI R9, RZ, R0, R11 ;  /* 0x00000000ff099219 */ /* 0x020fe2000001160b */
[----:B------:R-:W-:Y:S01]  /*46d0*/  SYNCS.ARRIVE.TRANS64.RED.A1T0 RZ, [UR8], RZ ;  /* 0x000000ffffff79a7 */ /* 0x000fe20008100408 */
[----:B------:R-:W-:Y:S02]  /*46e0*/  @!P1 SEL R14, R13, R14, !P2 ;  /* 0x0000000e0d0e9207 */ /* 0x000fe40005000000 */
[----:B------:R-:W-:Y:S01]  /*46f0*/  @!P1 SEL R9, R8, R9, !P0 ;  /* 0x0000000908099207 */ /* 0x000fe20004000000 */
[----:B------:R-:W1:Y:S04]  /*4700*/  SYNCS.PHASECHK.TRANS64.TRYWAIT P5, [UR7+0x78], R12 ;  /* 0x0000780cff0075a7 */ /* 0x000e6800080a1107 */
[----:B------:R-:W-:Y:S02]  /*4710*/  @!P1 IMAD.IADD R0, R9, 0x1, -R14 ;  /* 0x0000000109009824 */ /* 0x000fe400078e0a0e */
[----:B------:R-:W-:Y:S02]  /*4720*/  @!P1 IMAD.IADD R9, R14, 0x1, -R9 ;  /* 0x000000010e099824 */ /* 0x000fe400078e0a09 */
[----:B------:R-:W-:Y:S02]  /*4730*/  @!P1 IMAD R13, R0, R3, R13 ;  /* 0x00000003000d9224 */ /* 0x000fe400078e020d */
[----:B------:R-:W-:Y:S01]  /*4740*/  @!P1 IMAD R8, R9, R10, R8 ;  /* 0x0000000a09089224 */ /* 0x000fe200078e0208 */
[----:B-1----:R-:W-:Y:S06]  /*4750*/  @!P5 BRA `(.L_x_77) ;  /* 0x000000500054d947 */ /* 0x002fec0003800000 */
.L_x_161:
[----:B-1----:R-:W-:Y:S01]  /*4760*/  @!P4 IADD3 R3, P0, PT, R32, 0x580, RZ ;  /* 0x000005802003c810 */ /* 0x002fe20007f1e0ff */
[----:B------:R-:W-:Y:S01]  /*4770*/  VOTEU.ALL UP1, P4 ;  /* 0x0000000000ff7886 */ /* 0x000fe20002020000 */
[----:B------:R-:W-:Y:S01]  /*4780*/  UMOV UR18, 0x0 ;  /* 0x0000000000127882 */ /* 0x000fe20000000000 */
[----:B------:R-:W-:Y:S01]  /*4790*/  UMOV UR19, 0x10000000 ;  /* 0x1000000000137882 */ /* 0x000fe20000000000 */
[----:B------:R-:W-:Y:S01]  /*47a0*/  @!P4 R2UR UR9, R3 ;  /* 0x000000000309c2ca */ /* 0x000fe200000e0000 */
[----:B------:R-:W-:Y:S01]  /*47b0*/  @!P4 IMAD.X R0, RZ, RZ, R33, P0 ;  /* 0x000000ffff00c224 */ /* 0x000fe200000e0621 */
[----:B------:R-:W-:Y:S01]  /*47c0*/  @!UP1 UIADD3 UR10, UPT, UPT, UR34, 0xc0, URZ ;  /* 0x000000c0220a9890 */ /* 0x000fe2000fffe0ff */
[----:B------:R-:W-:Y:S01]  /*47d0*/  ISETP.NE.AND P0, PT, R30, 0x2, PT ;  /* 0x000000021e00780c */ /* 0x000fe20003f05270 */
[----:B------:R-:W-:Y:S01]  /*47e0*/  UMOV UR11, UR35 ;  /* 0x00000023000b7c82 */ /* 0x000fe20008000000 */
[----:B------:R-:W-:Y:S01]  /*47f0*/  UMOV UR12, UR36 ;  /* 0x00000024000c7c82 */ /* 0x000fe20008000000 */
[----:B------:R-:W-:Y:S01]  /*4800*/  @!P4 R2UR UR8, R0 ;  /* 0x000000000008c2ca */ /* 0x000fe200000e0000 */
[----:B------:R-:W-:Y:S01]  /*4810*/  IMAD.IADD R20, R8, 0x1, R83 ;  /* 0x0000000108147824 */ /* 0x000fe200078e0253 */
[----:B------:R-:W-:Y:S01]  /*4820*/  @P3 R2UR UR36, R28 ;  /* 0x000000001c2432ca */ /* 0x000fe200000e0000 */
[----:B------:R-:W-:Y:S01]  /*4830*/  IMAD.IADD R21, R13, 0x1, R90 ;  /* 0x000000010d157824 */ /* 0x000fe200078e025a */
[----:B------:R-:W-:Y:S02]  /*4840*/  SEL R0, RZ, 0x1, P0 ;  /* 0x00000001ff007807 */ /* 0x000fe40000000000 */
[----:B------:R-:W-:Y:S01]  /*4850*/  LOP3.LUT R31, R31, 0x1, RZ, 0x3c, !PT ;  /* 0x000000011f1f7812 */ /* 0x000fe200078e3cff */
[----:B------:R-:W-:Y:S01]  /*4860*/  IMAD.U32 R10, RZ, RZ, UR9 ;  /* 0x00000009ff0a7e24 */ /* 0x000fe2000f8e00ff */
[----:B------:R-:W-:Y:S01]  /*4870*/  @!UP1 UIADD3 UR9, UPT, UPT, UR7, 0x58, URZ ;  /* 0x0000005807099890 */ /* 0x000fe2000fffe0ff */
[----:B------:R-:W-:Y:S02]  /*4880*/  LOP3.LUT R29, R29, R0, RZ, 0x3c, !PT ;  /* 0x000000001d1d7212 */ /* 0x000fe400078e3cff */
[----:B------:R-:W-:Y:S02]  /*4890*/  SEL R30, R30, RZ, P0 ;  /* 0x000000ff1e1e7207 */ /* 0x000fe40000000000 */
[----:B------:R-:W-:Y:S01]  /*48a0*/  IMAD.U32 R11, RZ, RZ, UR8 ;  /* 0x00000008ff0b7e24 */ /* 0x000fe2000f8e00ff */
[----:B------:R-:W-:Y:S01]  /*48b0*/  @!P4 R2UR UR14, R10 ;  /* 0x000000000a0ec2ca */ /* 0x000fe200000e0000 */
[----:B------:R-:W-:Y:S01]  /*48c0*/  @!UP1 UIADD3 UR8, UPT, UPT, UR7, 0x3200, URZ ;  /* 0x0000320007089890 */ /* 0x000fe2000fffe0ff */
[----:B------:R-:W-:Y:S02]  /*48d0*/  VOTEU.ALL UP1, P4 ;  /* 0x0000000000ff7886 */ /* 0x000fe40002020000 */
[----:B------:R-:W-:Y:S11]  /*48e0*/  @!P4 R2UR UR15, R11 ;  /* 0x000000000b0fc2ca */ /* 0x000ff600000e0000 */
[----:B------:R-:W-:Y:S02]  /*48f0*/  @!UPT UIADD3 URZ, UPT, UPT, URZ, URZ, URZ ;  /* 0x000000fffffff290 */ /* 0x000fe4000fffe0ff */
[----:B------:R2:W-:Y:S01]  /*4900*/  @!UP1 UTMALDG.3D [UR8], [UR14], desc[UR18] ;  /* 0x000012080e0095b4 */ /* 0x0005e20008011000 */
[----:B------:R2:W-:Y:S01]  /*4910*/  @!P4 SYNCS.ARRIVE.TRANS64.RED.A0TR RZ, [UR7+0x58], R23 ;  /* 0x00005817ffffc9a7 */ /* 0x0005e20008300407 */
[----:B------:R-:W-:Y:S01]  /*4920*/  UPLOP3.LUT UP1, UPT, UPT, UPT, UPT, 0x80, 0x8 ;  /* 0x000000000008789c */ /* 0x000fe20003f2f070 */
[----:B------:R-:W-:Y:S01]  /*4930*/  SYNCS.ARRIVE.TRANS64.RED.A1T0 RZ, [UR13], RZ ;  /* 0x000000ffffff79a7 */ /* 0x000fe2000810040d */
[----:B------:R-:W-:Y:S09]  /*4940*/  @P3 BRA `(.L_x_78) ;  /* 0xfffffff000943947 */ /* 0x000ff2000383ffff */
[----:B------:R-:W-:-:S04]  /*4950*/  SHF.L.U32 R3, R31, 0x1f, RZ ;  /* 0x0000001f1f037819 */ /* 0x000fc800000006ff */
[----:B------:R-:W1:Y:S02]  /*4960*/  SYNCS.PHASECHK.TRANS64.TRYWAIT P0, [UR7+0x60], R3 ;  /* 0x00006003ff0075a7 */ /* 0x000e640008001107 */
[----:B-1----:R-:W-:Y:S05]  /*4970*/  @!P0 BRA `(.L_x_79) ;  /* 0x0000004c00e48947 */ /* 0x002fea0003800000 */
.L_x_163:
[----:B------:R-:W3:Y:S02]  /*4980*/  SYNCS.PHASECHK.TRANS64.TRYWAIT P0, [UR7+0x68], R3 ;  /* 0x00006803ff0075a7 */ /* 0x000ee40008001107 */
[----:B---3--:R-:W-:Y:S05]  /*4990*/  @!P0 BRA `(.L_x_80) ;  /* 0x0000004c00f48947 */ /* 0x008fea0003800000 */
.L_x_165:
[----:B------:R-:W3:Y:S02]  /*49a0*/  SYNCS.PHASECHK.TRANS64.TRYWAIT P0, [UR7+0x70], R3 ;  /* 0x00007003ff0075a7 */ /* 0x000ee40008001107 */
[----:B---3--:R-:W-:Y:S05]  /*49b0*/  @!P0 BRA `(.L_x_81) ;  /* 0x0000005000048947 */ /* 0x008fea0003800000 */
.L_x_167:
[----:B-1----:R-:W-:-:S07]  /*49c0*/  MOV R0, UR7 ;  /* 0x0000000700007c02 */ /* 0x002fce0008000f00 */
.L_x_82:
[----:B-1----:R-:W-:-:S04]  /*49d0*/  SHF.L.U32 R3, R31, 0x1f, RZ ;  /* 0x0000001f1f037819 */ /* 0x002fc800000006ff */
[----:B------:R1:W3:Y:S03]  /*49e0*/  SYNCS.PHASECHK.TRANS64.TRYWAIT P0, [R0+URZ+0x78], R3 ;  /* 0x00007803000075a7 */ /* 0x0002e600080011ff */
[----:B---3--:R-:W-:Y:S05]  /*49f0*/  @!P0 NANOSLEEP.SYNCS 0x989680 ;  /* 0x009896800000895d */ /* 0x008fea0003900000 */
[----:B------:R-:W3:Y:S02]  /*4a00*/  @!P0 SYNCS.PHASECHK.TRANS64 P0, [R0+URZ+0x78], R3 ;  /* 0x00007803000085a7 */ /* 0x000ee400080010ff */
[----:B--23--:R-:W-:Y:S05]  /*4a10*/  @P0 EXIT ;  /* 0x000000000000094d */ /* 0x00cfea0003800000 */
[----:B------:R-:W-:Y:S05]  /*4a20*/  BRA `(.L_x_82) ;  /* 0xfffffffc00e87947 */ /* 0x000fea000383ffff */
.L_x_67:
[----:B------:R-:W-:-:S06]  /*4a30*/  UISETP.GE.AND UP1, UPT, UR8, 0x4, UPT ;  /* 0x000000040800788c */ /* 0x000fcc000bf26270 */
[----:B------:R-:W-:-:S13]  /*4a40*/  PLOP3.LUT P0, PT, PT, PT, UP1, 0x80, 0x8 ;  /* 0x000000000008781c */ /* 0x000fda0003f0f018 */
[----:B------:R-:W-:Y:S05]  /*4a50*/  @!P0 EXIT ;  /* 0x000000000000894d */ /* 0x000fea0003800000 */
[----:B------:R-:W-:Y:S01]  /*4a60*/  BAR.SYNC.DEFER_BLOCKING 0x6, 0xa0 ;  /* 0x0182800000007b1d */ /* 0x000fe20000010000 */
[C---:B------:R-:W-:Y:S01]  /*4a70*/  IMAD.SHL.U32 R2, R103.reuse, 0x40, RZ ;  /* 0x0000004067027824 */ /* 0x040fe200078e00ff */
[C---:B------:R-:W-:Y:S01]  /*4a80*/  LOP3.LUT R105, R103.reuse, 0x60, RZ, 0xc0, !PT ;  /* 0x0000006067697812 */ /* 0x040fe200078ec0ff */
[C---:B------:R-:W-:Y:S02]  /*4a90*/  IMAD.SHL.U32 R95, R103.reuse, 0x20, RZ ;  /* 0x00000020675f7824 */ /* 0x040fe400078e00ff */
[----:B------:R-:W-:Y:S02]  /*4aa0*/  HFMA2 R44, -RZ, RZ, 0, 0 ;  /* 0x00000000ff2c7431 */ /* 0x000fe400000001ff */
[C---:B------:R-:W-:Y:S01]  /*4ab0*/  IMAD.SHL.U32 R0, R103.reuse, 0x8, RZ ;  /* 0x0000000867007824 */ /* 0x040fe200078e00ff */
[----:B------:R-:W-:Y:S01]  /*4ac0*/  UMOV UR49, 0x400 ;  /* 0x0000040000317882 */ /* 0x000fe20000000000 */
[----:B------:R-:W1:Y:S01]  /*4ad0*/  LDC R93, c[0x0][0x370] ;  /* 0x0000dc00ff5d7b82 */ /* 0x000e620000000800 */
[----:B------:R-:W-:Y:S01]  /*4ae0*/  ULEA UR49, UR37, UR49, 0x18 ;  /* 0x0000003125317291 */ /* 0x000fe2000f8ec0ff */
[----:B------:R-:W-:Y:S01]  /*4af0*/  LOP3.LUT R5, R2, 0x180, RZ, 0xc0, !PT ;  /* 0x0000018002057812 */ /* 0x000fe200078ec0ff */
[----:B------:R-:W-:Y:S01]  /*4b00*/  IMAD.U32 R46, R103, 0x10000, RZ ;  /* 0x00010000672e7824 */ /* 0x000fe200078e00ff */
[----:B------:R-:W-:Y:S01]  /*4b10*/  LOP3.LUT R95, R95, 0xc00, RZ, 0xc0, !PT ;  /* 0x00000c005f5f7812 */ /* 0x000fe200078ec0ff */
[----:B------:R-:W-:Y:S01]  /*4b20*/  UIADD3 UR4, UPT, UPT, UR49, 0x4200, URZ ;  /* 0x0000420031047890 */ /* 0x000fe2000fffe0ff */
[----:B------:R-:W-:Y:S01]  /*4b30*/  LOP3.LUT R0, R5, 0x30, R0, 0xf8, !PT ;  /* 0x0000003005007812 */ /* 0x000fe200078ef800 */
[----:B------:R-:W-:Y:S01]  /*4b40*/  IMAD.SHL.U32 R5, R103, 0x2, RZ ;  /* 0x0000000267057824 */ /* 0x000fe200078e00ff */
[----:B------:R-:W2:Y:S01]  /*4b50*/  LDC R42, c[0x0][0xb0c] ;  /* 0x0002c300ff2a7b82 */ /* 0x000ea20000000800 */
[----:B------:R-:W-:Y:S01]  /*4b60*/  LOP3.LUT R95, R95, 0x40, R2, 0xf8, !PT ;  /* 0x000000405f5f7812 */ /* 0x000fe200078ef802 */
[----:B------:R-:W-:Y:S01]  /*4b70*/  IMAD.MOV.U32 R102, RZ, RZ, RZ ;  /* 0x000000ffff667224 */ /* 0x000fe200078e00ff */
[----:B------:R-:W-:Y:S01]  /*4b80*/  LOP3.LUT R46, R46, 0x600000, RZ, 0xc0, !PT ;  /* 0x006000002e2e7812 */ /* 0x000fe200078ec0ff */
[----:B------:R-:W-:Y:S01]  /*4b90*/  IMAD.MOV.U32 R107, RZ, RZ, RZ ;  /* 0x000000ffff6b7224 */ /* 0x000fe200078e00ff */
[----:B------:R-:W-:-:S02]  /*4ba0*/  LOP3.LUT R0, R0, 0x20, R5, 0x78, !PT ;  /* 0x0000002000007812 */ /* 0x000fc400078e7805 */
[----:B------:R-:W-:Y:S02]  /*4bb0*/  CS2R R100, SRZ ;  /* 0x0000000000647805 */ /* 0x000fe4000001ff00 */
[----:B------:R-:W-:Y:S01]  /*4bc0*/  LOP3.LUT R95, R95, 0x200, R2, 0xf8, !PT ;  /* 0x000002005f5f7812 */ /* 0x000fe200078ef802 */
[----:B------:R-:W4:Y:S01]  /*4bd0*/  LDC R92, c[0x0][0xb20] ;  /* 0x0002c800ff5c7b82 */ /* 0x000f220000000800 */
[----:B------:R-:W3:Y:S01]  /*4be0*/  LDS R3, [UR49+0x140] ;  /* 0x00014031ff037984 */ /* 0x000ee20008000800 */
[----:B------:R-:W-:Y:S01]  /*4bf0*/  LOP3.LUT R103, R103, 0x2, RZ, 0xc0, !PT ;  /* 0x0000000267677812 */ /* 0x000fe200078ec0ff */
[----:B------:R-:W-:Y:S01]  /*4c00*/  IMAD.MOV.U32 R99, RZ, RZ, RZ ;  /* 0x000000ffff637224 */ /* 0x000fe200078e00ff */
[----:B------:R-:W-:Y:S01]  /*4c10*/  LOP3.LUT R95, R95, R0, RZ, 0xfc, !PT ;  /* 0x000000005f5f7212 */ /* 0x000fe200078efcff */
[----:B------:R-:W-:Y:S01]  /*4c20*/  IMAD.U32 R104, RZ, RZ, UR4 ;  /* 0x00000004ff687e24 */ /* 0x000fe2000f8e00ff */
[----:B------:R-:W-:Y:S01]  /*4c30*/  IADD3 R97, PT, PT, -R103, RZ, RZ ;  /* 0x000000ff67617210 */ /* 0x000fe20007ffe1ff */
[----:B------:R-:W1:Y:S01]  /*4c40*/  LDCU.64 UR52, c[0x0][0x348] ;  /* 0x00006900ff3477ac */ /* 0x000e620008000a00 */
[----:B------:R-:W1:Y:S01]  /*4c50*/  LDC R41, c[0x0][0xb30] ;  /* 0x0002cc00ff297b82 */ /* 0x000e620000000800 */
[----:B------:R-:W1:Y:S01]  /*4c60*/  LDCU.64 UR38, c[0x0][0x888] ;  /* 0x00011100ff2677ac */ /* 0x000e620008000a00 */
[----:B------:R-:W1:Y:S06]  /*4c70*/  LDCU.64 UR44, c[0x0][0x890] ;  /* 0x00011200ff2c77ac */ /* 0x000e6c0008000a00 */
[----:B------:R-:W1:Y:S01]  /*4c80*/  LDC.64 R88, c[0x0][0xb10] ;  /* 0x0002c400ff587b82 */ /* 0x000e620000000a00 */
[----:B------:R-:W-:-:S07]  /*4c90*/  UIADD3 UR48, UPT, UPT, UR49, 0x200, URZ ;  /* 0x0000020031307890 */ /* 0x000fce000fffe0ff */
[----:B------:R-:W1:Y:S08]  /*4ca0*/  LDC.64 R38, c[0x0][0xb18] ;  /* 0x0002c600ff267b82 */ /* 0x000e700000000a00 */
[----:B------:R-:W1:Y:S08]  /*4cb0*/  LDC.64 R36, c[0x0][0xb28] ;  /* 0x0002ca00ff247b82 */ /* 0x000e700000000a00 */
[----:B------:R-:W1:Y:S01]  /*4cc0*/  LDC.64 R86, c[0x0][0x8b0] ;  /* 0x00022c00ff567b82 */ /* 0x000e620000000a00 */
[----:B---3--:R-:W-:-:S07]  /*4cd0*/  IMAD.IADD R46, R3, 0x1, R46 ;  /* 0x00000001032e7824 */ /* 0x008fce00078e022e */
[----:B------:R-:W3:Y:S08]  /*4ce0*/  LDC.64 R84, c[0x0][0x8a8] ;  /* 0x00022a00ff547b82 */ /* 0x000ef00000000a00 */
[----:B--2-4-:R-:W1:Y:S02]  /*4cf0*/  LDC R94, c[0x0][0x374] ;  /* 0x0000dd00ff5e7b82 */ /* 0x014e640000000800 */
.L_x_124:
[----:B------:R-:W-:Y:S02]  /*4d00*/  LEA R0, R107, UR49, 0x3 ;  /* 0x000000316b007c11 */ /* 0x000fe4000f8e18ff */
[----:B------:R-:W-:Y:S02]  /*4d10*/  SHF.L.U32 R3, R101, 0x1f, RZ ;  /* 0x0000001f65037819 */ /* 0x000fe400000006ff */
[----:B------:R-:W-:Y:S02]  /*4d20*/  LEA R16, R107, UR49, 0x4 ;  /* 0x000000316b107c11 */ /* 0x000fe4000f8e20ff */
[----:B------:R-:W2:Y:S02]  /*4d30*/  SYNCS.PHASECHK.TRANS64.TRYWAIT P0, [R0+URZ+0x90], R3 ;  /* 0x00009003000075a7 */ /* 0x000ea400080011ff */
[----:B-12---:R-:W-:Y:S05]  /*4d40*/  @!P0 BRA `(.L_x_83) ;  /* 0x0000004c00388947 */ /* 0x006fea0003800000 */
.L_x_168:
[----:B------:R-:W4:Y:S01]  /*4d50*/  LDC.64 R12, c[0x0][0xb10] ;  /* 0x0002c400ff0c7b82 */ /* 0x000f220000000a00 */
[----:B------:R-:W3:Y:S01]  /*4d60*/  LDS.128 R16, [R16+0x120] ;  /* 0x0001200010107984 */ /* 0x000ee20000000c00 */
[----:B-1----:R-:W-:Y:S01]  /*4d70*/  ISETP.NE.AND P1, PT, R41, 0x1, PT ;  /* 0x000000012900780c */ /* 0x002fe20003f25270 */
[----:B--2---:R-:W-:Y:S01]  /*4d80*/  VIADD R0, R0, 0xa0 ;  /* 0x000000a000007836 */ /* 0x004fe20000000000 */
[----:B------:R-:W-:Y:S04]  /*4d90*/  ISETP.GE.AND P0, PT, R40, 0x1, PT ;  /* 0x000000012800780c */ /* 0x000fe80003f06270 */
[----:B------:R-:W1:Y:S01]  /*4da0*/  LDC.64 R10, c[0x0][0xb18] ;  /* 0x0002c600ff0a7b82 */ /* 0x000e620000000a00 */
[----:B------:R-:W-:Y:S01]  /*4db0*/  PRMT R0, RZ, 0x654, R0 ;  /* 0x00000654ff007816 */ /* 0x000fe20000000000 */
[----:B------:R-:W-:Y:S01]  /*4dc0*/  @!PT LDS RZ, [RZ] ;  /* 0x00000000fffff984 */ /* 0x000fe20000000800 */
[----:B------:R-:W-:Y:S01]  /*4dd0*/  @!PT LDS RZ, [RZ] ;  /* 0x00000000fffff984 */ /* 0x000fe20000000800 */
[----:B------:R-:W-:Y:S01]  /*4de0*/  @!PT LDS RZ, [RZ] ;  /* 0x00000000fffff984 */ /* 0x000fe20000000800 */
[----:B------:R-:W-:Y:S01]  /*4df0*/  @!PT LDS RZ, [RZ] ;  /* 0x00000000fffff984 */ /* 0x000fe20000000800 */
[----:B------:R2:W-:Y:S06]  /*4e00*/  MEMBAR.ALL.CTA ;  /* 0x0000000000007992 */ /* 0x0005ec0000008000 */
[----:B--2---:R-:W2:Y:S01]  /*4e10*/  FENCE.VIEW.ASYNC.S ;  /* 0x00000000000073c6 */ /* 0x004ea20000000000 */
[----:B------:R-:W1:Y:S08]  /*4e20*/  @!P1 LDC R14, c[0x0][0xb20] ;  /* 0x0002c800ff0e9b82 */ /* 0x000e700000000800 */
[----:B------:R-:W1:Y:S01]  /*4e30*/  @!P1 LDC R9, c[0x0][0xb0c] ;  /* 0x0002c300ff099b82 */ /* 0x000e620000000800 */
[----:B--2---:R2:W-:Y:S01]  /*4e40*/  SYNCS.ARRIVE.TRANS64.RED.A1T0 RZ, [R0+URZ], RZ ;  /* 0x000000ff00ff79a7 */ /* 0x0045e200081004ff */
[----:B---3--:R-:W-:Y:S04]  /*4e50*/  LOP3.LUT P4, RZ, R18, 0x1, RZ, 0xc0, !PT ;  /* 0x0000000112ff7812 */ /* 0x008fe8000788c0ff */
[----:B------:R-:W-:Y:S09]  /*4e60*/  P2R R106, PR, RZ, 0x10 ;  /* 0x00000010ff6a7803 */ /* 0x000ff20000000000 */
[----:B------:R-:W-:Y:S02]  /*4e70*/  @P4 MOV R45, R16 ;  /* 0x00000010002d4202 */ /* 0x000fe40000000f00 */
[----:B------:R-:W-:Y:S01]  /*4e80*/  @P4 LOP3.LUT R43, R17, 0xffff, RZ, 0xc0, !PT ;  /* 0x0000ffff112b4812 */ /* 0x000fe200078ec0ff */
[----:B--2-4-:R-:W-:Y:S06]  /*4e90*/  @!P0 BRA `(.L_x_84) ;  /* 0x0000000000a48947 */ /* 0x014fec0003800000 */
[----:B------:R-:W-:Y:S01]  /*4ea0*/  IMAD.HI.U32 R23, R94, R39, RZ ;  /* 0x000000275e177227 */ /* 0x000fe200078e00ff */
[----:B------:R-:W-:Y:S02]  /*4eb0*/  ISETP.NE.AND P0, PT, R38, 0x1, PT ;  /* 0x000000012600780c */ /* 0x000fe40003f05270 */
[----:B------:R-:W-:Y:S01]  /*4ec0*/  ISETP.NE.AND P2, PT, R40, 0x1, PT ;  /* 0x000000012800780c */ /* 0x000fe20003f45270 */
[----:B------:R-:W-:Y:S01]  /*4ed0*/  IMAD.HI.U32 R22, R93, R88, RZ ;  /* 0x000000585d167227 */ /* 0x000fe200078e00ff */
[----:B------:R-:W-:Y:S02]  /*4ee0*/  SHF.R.U32.HI R23, RZ, R92, R23 ;  /* 0x0000005cff177219 */ /* 0x000fe40000011617 */
[----:B------:R-:W-:Y:S01]  /*4ef0*/  ISETP.NE.AND P3, PT, R42, 0x1, PT ;  /* 0x000000012a00780c */ /* 0x000fe20003f65270 */
[----:B------:R-:W-:Y:S01]  /*4f00*/  IMAD.HI.U32 R26, R45, R88, RZ ;  /* 0x000000582d1a7227 */ /* 0x000fe200078e00ff */
[----:B------:R-:W-:Y:S02]  /*4f10*/  SHF.R.U32.HI R22, RZ, R89, R22 ;  /* 0x00000059ff167219 */ /* 0x000fe40000011616 */
[----:B------:R-:W-:Y:S01]  /*4f20*/  SEL R3, R94, R23, !P0 ;  /* 0x000000175e037207 */ /* 0x000fe20004000000 */
[----:B------:R-:W-:Y:S01]  /*4f30*/  IMAD.HI.U32 R23, R43, R39, RZ ;  /* 0x000000272b177227 */ /* 0x000fe200078e00ff */
[----:B------:R-:W-:Y:S02]  /*4f40*/  SEL R7, R93, R22, !P3 ;  /* 0x000000165d077207 */ /* 0x000fe40005800000 */
[----:B------:R-:W-:Y:S01]  /*4f50*/  SHF.R.U32.HI R26, RZ, R89, R26 ;  /* 0x00000059ff1a7219 */ /* 0x000fe2000001161a */
[-C--:B------:R-:W-:Y:S04]  /*4f60*/  IMAD.HI.U32 R22, R3, R36.reuse, RZ ;  /* 0x0000002403167227 */ /* 0x080fe800078e00ff */
[----:B------:R-:W-:Y:S01]  /*4f70*/  IMAD.HI.U32 R24, R7, R36, RZ ;  /* 0x0000002407187227 */ /* 0x000fe200078e00ff */
[-C--:B------:R-:W-:Y:S02]  /*4f80*/  @P2 SHF.R.U32.HI R3, RZ, R37.reuse, R22 ;  /* 0x00000025ff032219 */ /* 0x080fe40000011616 */
[----:B------:R-:W-:Y:S02]  /*4f90*/  SHF.R.U32.HI R22, RZ, R92, R23 ;  /* 0x0000005cff167219 */ /* 0x000fe40000011617 */
[----:B------:R-:W-:Y:S01]  /*4fa0*/  @P2 SHF.R.U32.HI R7, RZ, R37, R24 ;  /* 0x00000025ff072219 */ /* 0x000fe20000011618 */
[C---:B------:R-:W-:Y:S01]  /*4fb0*/  IMAD R2, R40.reuse, R3, RZ ;  /* 0x0000000328027224 */ /* 0x040fe200078e02ff */
[----:B------:R-:W-:Y:S02]  /*4fc0*/  SEL R5, R43, R22, !P0 ;  /* 0x000000162b057207 */ /* 0x000fe40004000000 */
[----:B------:R-:W-:Y:S01]  /*4fd0*/  SEL R3, R45, R26, !P3 ;  /* 0x0000001a2d037207 */ /* 0x000fe20005800000 */
[----:B------:R-:W-:Y:S01]  /*4fe0*/  IMAD R4, R40, R7, RZ ;  /* 0x0000000728047224 */ /* 0x000fe200078e02ff */
[C---:B------:R-:W-:Y:S01]  /*4ff0*/  ISETP.GE.AND P0, PT, R5.reuse, R2, PT ;  /* 0x000000020500720c */ /* 0x040fe20003f06270 */
[----:B------:R-:W-:Y:S03]  /*5000*/  IMAD.HI.U32 R6, R5, R36, RZ ;  /* 0x0000002405067227 */ /* 0x000fe600078e00ff */
[----:B------:R-:W-:Y:S01]  /*5010*/  ISETP.GE.OR P0, PT, R3, R4, P0 ;  /* 0x000000040300720c */ /* 0x000fe20000706670 */
[----:B------:R-:W-:Y:S01]  /*5020*/  IMAD.MOV R4, RZ, RZ, -R3 ;  /* 0x000000ffff047224 */ /* 0x000fe200078e0a03 */
[-C--:B------:R-:W-:Y:S03]  /*5030*/  SHF.R.U32.HI R6, RZ, R37.reuse, R6 ;  /* 0x00000025ff067219 */ /* 0x080fe60000011606 */
[----:B------:R-:W-:Y:S01]  /*5040*/  IMAD R45, R42, R4, R45 ;  /* 0x000000042a2d7224 */ /* 0x000fe200078e022d */
[----:B------:R-:W-:Y:S05]  /*5050*/  SEL R15, R5, R6, !P2 ;  /* 0x00000006050f7207 */ /* 0x000fea0005000000 */
[----:B------:R-:W-:Y:S02]  /*5060*/  IMAD.MOV R6, RZ, RZ, -R15 ;  /* 0x000000ffff067224 */ /* 0x000fe400078e0a0f */
[C---:B------:R-:W-:Y:S04]  /*5070*/  @!P0 IMAD.HI.U32 R2, R3.reuse, R36, RZ ;  /* 0x0000002403028227 */ /* 0x040fe800078e00ff */
[----:B------:R-:W-:Y:S01]  /*5080*/  IMAD R6, R40, R6, R5 ;  /* 0x0000000628067224 */ /* 0x000fe200078e0205 */
[----:B------:R-:W-:Y:S04]  /*5090*/  @!P0 SHF.R.U32.HI R2, RZ, R37, R2 ;  /* 0x00000025ff028219 */ /* 0x000fe80000011602 */
[----:B------:R-:W-:Y:S02]  /*50a0*/  @!P0 SEL R0, R3, R2, !P2 ;  /* 0x0000000203008207 */ /* 0x000fe40005000000 */
[----:B------:R-:W-:Y:S02]  /*50b0*/  IADD3 R2, PT, PT, -R5, RZ, RZ ;  /* 0x000000ff05027210 */ /* 0x000fe40007ffe1ff */
[----:B------:R-:W-:Y:S01]  /*50c0*/  @!P0 IADD3 R8, PT, PT, R15, -R0, RZ ;  /* 0x800000000f088210 */ /* 0x000fe20007ffe0ff */
[----:B------:R-:W-:Y:S02]  /*50d0*/  @!P0 IMAD R0, R7, R6, R0 ;  /* 0x0000000607008224 */ /* 0x000fe400078e0200 */
[----:B------:R-:W-:Y:S02]  /*50e0*/  IMAD R43, R38, R2, R43 ;  /* 0x00000002262b7224 */ /* 0x000fe400078e022b */
[----:B------:R-:W-:Y:S02]  /*50f0*/  @!P0 IMAD R5, R8, R40, R3 ;  /* 0x0000002808058224 */ /* 0x000fe400078e0203 */
[----:B------:R-:W-:Y:S04]  /*5100*/  @!P0 IMAD.MOV.U32 R3, RZ, RZ, R0 ;  /* 0x000000ffff038224 */ /* 0x000fe800078e0000 */
[----:B------:R-:W-:Y:S02]  /*5110*/  IMAD R45, R3, R42, R45 ;  /* 0x0000002a032d7224 */ /* 0x000fe400078e022d */
[----:B------:R-:W-:Y:S07]  /*5120*/  IMAD R43, R5, R38, R43 ;  /* 0x00000026052b7224 */ /* 0x000fee00078e022b */
.L_x_84:
[----:B-1----:R-:W-:Y:S01]  /*5130*/  @!P1 ISETP.NE.AND P0, PT, R10, 0x1, PT ;  /* 0x000000010a00980c */ /* 0x002fe20003f05270 */
[----:B------:R-:W-:Y:S01]  /*5140*/  @!P1 IMAD.HI.U32 R0, R45, R12, RZ ;  /* 0x0000000c2d009227 */ /* 0x000fe200078e00ff */
[----:B------:R-:W-:Y:S01]  /*5150*/  @!P1 ISETP.NE.AND P2, PT, R9, 0x1, PT ;  /* 0x000000010900980c */ /* 0x000fe20003f45270 */
[----:B------:R-:W-:Y:S01]  /*5160*/  ULOP3.LUT UP0, URZ, UR48, 0x1b0, URZ, 0xc0, !UPT ;  /* 0x000001b030ff7892 */ /* 0x000fe2000f80c0ff */
[----:B------:R-:W-:Y:S01]  /*5170*/  R2UR UR42, R21 ;  /* 0x00000000152a72ca */ /* 0x000fe200000e0000 */
[----:B------:R-:W-:Y:S01]  /*5180*/  @!P1 IMAD.HI.U32 R3, R43, R11, RZ ;  /* 0x0000000b2b039227 */ /* 0x000fe200078e00ff */
[----:B------:R-:W-:Y:S02]  /*5190*/  @!P1 SHF.R.U32.HI R0, RZ, R13, R0 ;  /* 0x0000000dff009219 */ /* 0x000fe40000011600 */
[----:B------:R-:W-:Y:S01]  /*51a0*/  R2UR UR41, R20 ;  /* 0x00000000142972ca */ /* 0x000fe200000e0000 */
[----:B------:R-:W-:Y:S01]  /*51b0*/  VIADD R107, R107, 0x1 ;  /* 0x000000016b6b7836 */ /* 0x000fe20000000000 */
[----:B------:R-:W-:Y:S02]  /*51c0*/  @!P1 SHF.R.U32.HI R2, RZ, R14, R3 ;  /* 0x0000000eff029219 */ /* 0x000fe40000011603 */
[----:B------:R-:W-:Y:S02]  /*51d0*/  @!P1 SEL R3, R45, R0, !P2 ;  /* 0x000000002d039207 */ /* 0x000fe40005000000 */
[----:B------:R-:W-:Y:S02]  /*51e0*/  @!P1 SEL R2, R43, R2, !P0 ;  /* 0x000000022b029207 */ /* 0x000fe40004000000 */
[----:B------:R-:W-:Y:S01]  /*51f0*/  @P4 SHF.R.U32.HI R98, RZ, 0x10, R17 ;  /* 0x00000010ff624819 */ /* 0x000fe20000011611 */
[----:B------:R-:W-:Y:S02]  /*5200*/  USHF.L.U32 UR42, UR42, 0x6, URZ ;  /* 0x000000062a2a7899 */ /* 0x000fe400080006ff */
[----:B------:R-:W-:Y:S02]  /*5210*/  @!P1 IMAD.IADD R0, R2, 0x1, -R3 ;  /* 0x0000000102009824 */ /* 0x000fe400078e0a03 */
[----:B------:R-:W-:Y:S01]  /*5220*/  @!P1 IMAD.IADD R2, R3, 0x1, -R2 ;  /* 0x0000000103029824 */ /* 0x000fe200078e0a02 */
[----:B------:R-:W-:Y:S01]  /*5230*/  USHF.L.U32 UR41, UR41, 0x8, URZ ;  /* 0x0000000829297899 */ /* 0x000fe200080006ff */
[----:B------:R-:W-:Y:S02]  /*5240*/  @!P1 IMAD R45, R0, R9, R45 ;  /* 0x00000009002d9224 */ /* 0x000fe400078e022d */
[----:B------:R-:W-:Y:S01]  /*5250*/  @!P1 IMAD R43, R2, R10, R43 ;  /* 0x0000000a022b9224 */ /* 0x000fe200078e022b */
[----:B------:R-:W-:Y:S08]  /*5260*/  BRA.U !UP0, `(.L_x_85) ;  /* 0x0000000108407547 */ /* 0x000ff0000b800000 */
[----:B------:R-:W1:Y:S01]  /*5270*/  LDCU.64 UR8, c[0x4][0x88] ;  /* 0x01001100ff0877ac */ /* 0x000e620008000a00 */
[----:B------:R-:W-:Y:S01]  /*5280*/  MOV R3, 0x0 ;  /* 0x0000000000037802 */ /* 0x000fe20000000f00 */
[----:B------:R-:W-:Y:S02]  /*5290*/  HFMA2 R12, -RZ, RZ, 0, 5.9604644775390625e-08 ;  /* 0x00000001ff0c7431 */ /* 0x000fe400000001ff */
[----:B------:R-:W-:Y:S02]  /*52a0*/  IMAD.MOV.U32 R8, RZ, RZ, 0x70 ;  /* 0x00000070ff087424 */ /* 0x000fe400078e00ff */
[----:B------:R-:W-:Y:S01]  /*52b0*/  IMAD.MOV.U32 R13, RZ, RZ, RZ ;  /* 0x000000ffff0d7224 */ /* 0x000fe200078e00ff */
[----:B------:R-:W2:Y:S01]  /*52c0*/  LDCU.64 UR6, c[0x4][0x90] ;  /* 0x01001200ff0677ac */ /* 0x000ea20008000a00 */
[----:B------:R-:W3:Y:S01]  /*52d0*/  LDC.64 R2, c[0x4][R3] ;  /* 0x0100000003027b82 */ /* 0x000ee20000000a00 */
[----:B------:R-:W4:Y:S01]  /*52e0*/  LDCU.64 UR4, c[0x4][0x8] ;  /* 0x01000100ff0477ac */ /* 0x000f220008000a00 */
[----:B-1----:R-:W-:Y:S01]  /*52f0*/  MOV R5, UR9 ;  /* 0x0000000900057c02 */ /* 0x002fe20008000f00 */
[----:B------:R-:W-:Y:S01]  /*5300*/  IMAD.U32 R4, RZ, RZ, UR8 ;  /* 0x00000008ff047e24 */ /* 0x000fe2000f8e00ff */
[----:B--2---:R-:W-:Y:S01]  /*5310*/  MOV R7, UR7 ;  /* 0x0000000700077c02 */ /* 0x004fe20008000f00 */
[----:B------:R-:W-:Y:S01]  /*5320*/  IMAD.U32 R6, RZ, RZ, UR6 ;  /* 0x00000006ff067e24 */ /* 0x000fe2000f8e00ff */
[----:B----4-:R-:W-:Y:S01]  /*5330*/  MOV R11, UR5 ;  /* 0x00000005000b7c02 */ /* 0x010fe20008000f00 */
[----:B------:R-:W-:Y:S02]  /*5340*/  IMAD.U32 R10, RZ, RZ, UR4 ;  /* 0x00000004ff0a7e24 */ /* 0x000fe4000f8e00ff */
[----:B------:R-:W-:Y:S07]  /*5350*/  LEPC R20, `(.L_x_85) ;  /* 0x000000001014794e */ /* 0x000fee0000000000 */
[----:B---3-5:R-:W-:Y:S05]  /*5360*/  CALL.ABS.NOINC R2 ;  /* 0x0000000002007343 */ /* 0x028fea0003c00000 */
.L_x_85:
[----:B------:R-:W-:Y:S01]  /*5370*/  LOP3.LUT P0, RZ, R104, 0x1b0, RZ, 0xc0, !PT ;  /* 0x000001b068ff7812 */ /* 0x000fe2000780c0ff */
[----:B------:R-:W-:Y:S11]  /*5380*/  BSSY.RECONVERGENT B6, `(.L_x_86) ;  /* 0x0000013000067945 */ /* 0x000ff60003800200 */
[----:B------:R-:W-:Y:S01]  /*5390*/  @!UPT UIADD3 URZ, UPT, UPT, URZ, URZ, URZ ;  /* 0x000000fffffff290 */ /* 0x000fe2000fffe0ff */
[----:B------:R-:W-:Y:S05]  /*53a0*/  @!P0 BRA `(.L_x_87) ;  /* 0x0000000000408947 */ /* 0x000fea0003800000 */
        /* <DEDUP_REMOVED lines=16> */
.L_x_87:
[----:B------:R-:W-:Y:S05]  /*54b0*/  BSYNC.RECONVERGENT B6 ;  /* 0x0000000000067941 */ /* 0x000fea0003800200 */
.L_x_86:
[----:B------:R-:W-:Y:S01]  /*54c0*/  ISETP.NE.U32.AND P4, PT, R86, RZ, PT ;  /* 0x000000ff5600720c */ /* 0x000fe20003f85070 */
[----:B------:R-:W-:Y:S01]  /*54d0*/  UISETP.NE.AND UP2, UPT, UR50, URZ, UPT ;  /* 0x000000ff3200728c */ /* 0x000fe2000bf45270 */
[----:B------:R-:W-:Y:S01]  /*54e0*/  ISETP.NE.U32.AND P2, PT, RZ, UR38, PT ;  /* 0x00000026ff007c0c */ /* 0x000fe2000bf45070 */
[----:B------:R-:W-:Y:S01]  /*54f0*/  UISETP.NE.U32.AND UP1, UPT, UR44, URZ, UPT ;  /* 0x000000ff2c00728c */ /* 0x000fe2000bf25070 */
[----:B------:R-:W-:Y:S01]  /*5500*/  ISETP.NE.AND.EX P4, PT, R87, RZ, PT, P4 ;  /* 0x000000ff5700720c */ /* 0x000fe20003f85340 */
[----:B------:R-:W-:Y:S01]  /*5510*/  UPLOP3.LUT UP0, UPT, UPT, UPT, UPT, 0x40, 0x4 ;  /* 0x000000000004789c */ /* 0x000fe20003f0e870 */
[----:B------:R-:W-:Y:S01]  /*5520*/  ISETP.NE.AND.EX P2, PT, RZ, UR39, PT, P2 ;  /* 0x00000027ff007c0c */ /* 0x000fe2000bf45320 */
[----:B------:R-:W-:Y:S01]  /*5530*/  UISETP.NE.AND.EX UP1, UPT, UR45, URZ, UPT, UP1 ;  /* 0x000000ff2d00728c */ /* 0x000fe2000bf25310 */
[----:B------:R-:W-:Y:S04]  /*5540*/  PLOP3.LUT P1, PT, PT, PT, UP2, 0x80, 0x8 ;  /* 0x000000000008781c */ /* 0x000fe80003f2f028 */
[----:B------:R-:W-:Y:S06]  /*5550*/  @UP2 UPLOP3.LUT UP0, UPT, UPT, UPT, UP1, 0x80, 0x8 ;  /* 0x000000000008289c */ /* 0x000fec0003f0f010 */
[----:B------:R-:W-:Y:S01]  /*5560*/  PLOP3.LUT P0, PT, PT, PT, UP0, 0x80, 0x8 ;  /* 0x000000000008781c */ /* 0x000fe20003f0f008 */
[----:B------:R-:W-:Y:S01]  /*5570*/  @!UPT UIADD3 URZ, UPT, UPT, URZ, URZ, URZ ;  /* 0x000000fffffff290 */ /* 0x000fe2000fffe0ff */
[----:B------:R-:W-:Y:S11]  /*5580*/  BRA.U !UP1, `(.L_x_88) ;  /* 0x0000000109387547 */ /* 0x000ff6000b800000 */
[----:B------:R-:W-:Y:S01]  /*5590*/  UISETP.NE.U32.AND UP0, UPT, UR38, URZ, UPT ;  /* 0x000000ff2600728c */ /* 0x000fe2000bf05070 */
[----:B------:R-:W-:Y:S02]  /*55a0*/  HFMA2 R0, -RZ, RZ, 0, 5.9604644775390625e-08 ;  /* 0x00000001ff007431 */ /* 0x000fe400000001ff */
[----:B------:R-:W-:Y:S01]  /*55b0*/  IMAD.MOV.U32 R91, RZ, RZ, 0x1 ;  /* 0x00000001ff5b7424 */ /* 0x000fe200078e00ff */
[----:B------:R-:W-:Y:S06]  /*55c0*/  UISETP.NE.AND.EX UP0, UPT, UR39, URZ, UPT, UP0 ;  /* 0x000000ff2700728c */ /* 0x000fec000bf05300 */
[----:B------:R-:W-:Y:S05]  /*55d0*/  PLOP3.LUT P3, PT, PT, PT, UP0, 0x80, 0x8 ;  /* 0x000000000008781c */ /* 0x000fea0003f6f008 */
[----:B------:R-:W1:Y:S01]  /*55e0*/  @UP0 LDCU.64 UR6, c[0x0][0x888] ;  /* 0x00011100ff0607ac */ /* 0x000e620008000a00 */
[----:B------:R-:W-:Y:S07]  /*55f0*/  @UP0 UIMAD UR4, UR36, UR44, URZ ;  /* 0x0000002c240402a4 */ /* 0x000fee000f8e02ff */
[----:B------:R-:W-:Y:S01]  /*5600*/  @!P3 PRMT R91, R0, 0x7610, R91 ;  /* 0x00007610005bb816 */ /* 0x000fe2000000005b */
[----:B-1----:R-:W-:Y:S03]  /*5610*/  @UP0 UIMAD.WIDE UR6, UR4, 0x4, UR6 ;  /* 0x00000004040608a5 */ /* 0x002fe6000f8e0206 */
[----:B------:R-:W1:Y:S03]  /*5620*/  @!UP0 LDCU UR4, c[0x0][0x880] ;  /* 0x00011000ff0487ac */ /* 0x000e660008000800 */
[----:B------:R-:W-:Y:S01]  /*5630*/  IMAD.U32 R2, RZ, RZ, UR6 ;  /* 0x00000006ff027e24 */ /* 0x000fe2000f8e00ff */
[----:B------:R-:W-:Y:S05]  /*5640*/  MOV R3, UR7 ;  /* 0x0000000700037c02 */ /* 0x000fea0008000f00 */
[----:B-----5:R2:W5:Y:S02]  /*5650*/  @P3 LDG.E R50, desc[UR46][R2.64] ;  /* 0x0000002e02323981 */ /* 0x020564000c1e1900 */
[----:B-12---:R-:W-:Y:S02]  /*5660*/  @!P3 IMAD.U32 R50, RZ, RZ, UR4 ;  /* 0x00000004ff32be24 */ /* 0x006fe4000f8e00ff */
.L_x_88:
[----:B------:R-:W-:Y:S05]  /*5670*/  @!P4 BRA `(.L_x_89) ;  /* 0x000000000020c947 */ /* 0x000fea0003800000 */
[----:B------:R-:W-:Y:S04]  /*5680*/  ISETP.NE.U32.AND P3, PT, R84, RZ, PT ;  /* 0x000000ff5400720c */ /* 0x000fe80003f65070 */
[----:B------:R-:W-:Y:S11]  /*5690*/  ISETP.NE.AND.EX P3, PT, R85, RZ, PT, P3 ;  /* 0x000000ff5500720c */ /* 0x000ff60003f65330 */
[----:B------:R-:W-:Y:S02]  /*56a0*/  @!UPT UIADD3 URZ, UPT, UPT, URZ, URZ, URZ ;  /* 0x000000fffffff290 */ /* 0x000fe4000fffe0ff */
[----:B------:R-:W1:Y:S01]  /*56b0*/  @P3 LDC.64 R2, c[0x0][0x8a8] ;  /* 0x00022a00ff023b82 */ /* 0x000e620000000a00 */
[----:B------:R-:W-:Y:S04]  /*56c0*/  @P3 IMAD R0, R86, UR36, RZ ;  /* 0x0000002456003c24 */ /* 0x000fe8000f8e02ff */
[----:B-1----:R-:W-:Y:S05]  /*56d0*/  @P3 IMAD.WIDE R2, R0, 0x4, R2 ;  /* 0x0000000400023825 */ /* 0x002fea00078e0202 */
[----:B-----5:R1:W5:Y:S02]  /*56e0*/  @P3 LDG.E R47, desc[UR46][R2.64] ;  /* 0x0000002e022f3981 */ /* 0x020364000c1e1900 */
[----:B-1----:R-:W2:Y:S02]  /*56f0*/  @!P3 LDC R47, c[0x0][0x8a0] ;  /* 0x00022800ff2fbb82 */ /* 0x002ea40000000800 */
.L_x_89:
[----:B-----5:R-:W-:Y:S01]  /*5700*/  ISETP.NE.AND P4, PT, R50, RZ, PT ;  /* 0x000000ff3200720c */ /* 0x020fe20003f85270 */
[----:B------:R-:W-:Y:S01]  /*5710*/  BSSY B1, `(.L_x_90) ;  /* 0x0000042000017945 */ /* 0x000fe20003800000 */
[----:B------:R-:W-:Y:S01]  /*5720*/  SEL R9, RZ, 0xffffffff, P2 ;  /* 0xffffffffff097807 */ /* 0x000fe20001000000 */
[----:B------:R-:W-:Y:S01]  /*5730*/  IMAD.MOV.U32 R64, RZ, RZ, 0x1 ;  /* 0x00000001ff407424 */ /* 0x000fe200078e00ff */
[----:B------:R-:W-:Y:S02]  /*5740*/  LOP3.LUT P3, RZ, R91, 0xff, RZ, 0xc0, !PT ;  /* 0x000000ff5bff7812 */ /* 0x000fe4000786c0ff */
[----:B------:R-:W-:Y:S02]  /*5750*/  CS2R R62, SRZ ;  /* 0x00000000003e7805 */ /* 0x000fe4000001ff00 */
[----:B------:R-:W-:Y:S02]  /*5760*/  @P1 SEL R2, RZ, 0xffffffff, P4 ;  /* 0xffffffffff021807 */ /* 0x000fe40002000000 */
[----:B------:R-:W-:Y:S02]  /*5770*/  CS2R R60, SRZ ;  /* 0x00000000003c7805 */ /* 0x000fe4000001ff00 */
[----:B------:R-:W-:Y:S02]  /*5780*/  LEA R0, R100, UR49, 0x3 ;  /* 0x0000003164007c11 */ /* 0x000fe4000f8e18ff */
[----:B------:R-:W-:Y:S02]  /*5790*/  CS2R R58, SRZ ;  /* 0x00000000003a7805 */ /* 0x000fe4000001ff00 */
[----:B------:R-:W-:Y:S02]  /*57a0*/  @P0 SEL R2, R9, R2, !P3 ;  /* 0x0000000209020207 */ /* 0x000fe40005800000 */
[----:B------:R-:W-:Y:S02]  /*57b0*/  CS2R R56, SRZ ;  /* 0x0000000000387805 */ /* 0x000fe4000001ff00 */
[----:B------:R-:W-:Y:S02]  /*57c0*/  LEA R108, R44, UR49, 0x3 ;  /* 0x000000312c6c7c11 */ /* 0x000fe4000f8e18ff */
[----:B------:R-:W-:Y:S02]  /*57d0*/  @P1 LOP3.LUT R2, R2, 0x1, RZ, 0xc0, !PT ;  /* 0x0000000102021812 */ /* 0x000fe400078ec0ff */
[----:B------:R-:W-:Y:S02]  /*57e0*/  SHF.L.U32 R7, R102, 0x1f, RZ ;  /* 0x0000001f66077819 */ /* 0x000fe400000006ff */
[----:B------:R-:W-:Y:S02]  /*57f0*/  ISETP.NE.U32.OR P6, PT, R2, 0x1, !P1 ;  /* 0x000000010200780c */ /* 0x000fe40004fc5470 */
[----:B------:R-:W-:Y:S02]  /*5800*/  PLOP3.LUT P2, PT, PT, PT, UP1, 0x80, 0x8 ;  /* 0x000000000008781c */ /* 0x000fe40003f4f018 */
[C---:B------:R-:W-:Y:S02]  /*5810*/  LEA.HI R5, R44.reuse, R44, RZ, 0x1 ;  /* 0x0000002c2c057211 */ /* 0x040fe400078f08ff */
[----:B------:R-:W-:Y:S02]  /*5820*/  SEL R2, RZ, 0xffffffff, P4 ;  /* 0xffffffffff027807 */ /* 0x000fe40002000000 */
[----:B------:R-:W-:Y:S01]  /*5830*/  P2R R72, PR, RZ, 0x40 ;  /* 0x00000040ff487803 */ /* 0x000fe20000000000 */
[C---:B------:R-:W-:Y:S01]  /*5840*/  IMAD.SHL.U32 R3, R5.reuse, 0x80, RZ ;  /* 0x0000008005037824 */ /* 0x040fe200078e00ff */
[----:B------:R-:W-:Y:S03]  /*5850*/  LOP3.LUT R5, R5, 0xffe, RZ, 0xc0, !PT ;  /* 0x00000ffe05057812 */ /* 0x000fe600078ec0ff */
[----:B------:R-:W-:Y:S02]  /*5860*/  @P6 SHF.L.U32 R11, R99, 0x1f, RZ ;  /* 0x0000001f630b6819 */ /* 0x000fe400000006ff */
[----:B------:R-:W-:Y:S01]  /*5870*/  @P2 SEL R2, R9, R2, !P3 ;  /* 0x0000000209022207 */ /* 0x000fe20005800000 */
[----:B------:R-:W-:Y:S01]  /*5880*/  IMAD.IADD R48, R44, 0x1, -R5 ;  /* 0x000000012c307824 */ /* 0x000fe200078e0a05 */
[----:B------:R-:W1:Y:S01]  /*5890*/  @P6 SYNCS.PHASECHK.TRANS64.TRYWAIT P1, [R0+URZ+0x40], R11 ;  /* 0x0000400b000065a7 */ /* 0x000e6200080211ff */
[----:B------:R-:W-:Y:S02]  /*58a0*/  LOP3.LUT R3, R3, 0xffffff00, RZ, 0xc0, !PT ;  /* 0xffffff0003037812 */ /* 0x000fe400078ec0ff */
[----:B------:R-:W-:Y:S03]  /*58b0*/  LOP3.LUT R2, R2, 0x1, RZ, 0xc0, !PT ;  /* 0x0000000102027812 */ /* 0x000fe600078ec0ff */
[----:B------:R-:W-:Y:S01]  /*58c0*/  IMAD.IADD R3, R46, 0x1, R3 ;  /* 0x000000012e037824 */ /* 0x000fe200078e0203 */
[----:B------:R-:W-:Y:S03]  /*58d0*/  ISETP.NE.U32.AND P5, PT, R2, 0x1, PT ;  /* 0x000000010200780c */ /* 0x000fe60003fa5070 */
[----:B------:R-:W-:Y:S01]  /*58e0*/  IMAD R48, R48, 0x100000, R3 ;  /* 0x0010000030307824 */ /* 0x000fe200078e0203 */
[----:B------:R-:W-:Y:S01]  /*58f0*/  P2R R65, PR, RZ, 0x20 ;  /* 0x00000020ff417803 */ /* 0x000fe20000000000 */
[----:B------:R3:W4:Y:S01]  /*5900*/  SYNCS.PHASECHK.TRANS64.TRYWAIT P0, [R108+URZ+0xb0], R7 ;  /* 0x0000b0076c0075a7 */ /* 0x00072200080011ff */
[----:B-1----:R-:W-:Y:S01]  /*5910*/  @P6 SEL R64, RZ, 0x1, !P1 ;  /* 0x00000001ff406807 */ /* 0x002fe20004800000 */
[----:B---3--:R-:W-:Y:S06]  /*5920*/  @!P6 BRA `(.L_x_91) ;  /* 0x000000000080e947 */ /* 0x008fec0003800000 */
[----:B------:R-:W-:Y:S01]  /*5930*/  @P5 IMAD R4, R100, 0x1000, R95 ;  /* 0x0000100064045824 */ /* 0x000fe200078e025f */
[----:B------:R-:W-:Y:S01]  /*5940*/  ISETP.NE.AND P1, PT, R64, RZ, PT ;  /* 0x000000ff4000720c */ /* 0x000fe20003f25270 */
[----:B------:R-:W-:Y:S01]  /*5950*/  BSSY B0, `(.L_x_92) ;  /* 0x000000b000007945 */ /* 0x000fe20003800000 */
[----:B------:R-:W-:Y:S01]  /*5960*/  CS2R R58, SRZ ;  /* 0x00000000003a7805 */ /* 0x000fe2000001ff00 */
[----:B------:R-:W-:Y:S01]  /*5970*/  @P5 VIADD R2, R4, UR49 ;  /* 0x0000003104025c36 */ /* 0x000fe20008000000 */
[----:B------:R-:W-:Y:S02]  /*5980*/  CS2R R56, SRZ ;  /* 0x0000000000387805 */ /* 0x000fe4000001ff00 */
[----:B------:R-:W-:Y:S02]  /*5990*/  CS2R R62, SRZ ;  /* 0x00000000003e7805 */ /* 0x000fe4000001ff00 */
[----:B------:R-:W-:Y:S01]  /*59a0*/  CS2R R60, SRZ ;  /* 0x00000000003c7805 */ /* 0x000fe2000001ff00 */
[----:B------:R-:W-:Y:S04]  /*59b0*/  @P5 IMAD R2, R103, -0x10, R2 ;  /* 0xfffffff067025824 */ /* 0x000fe800078e0202 */
[----:B------:R-:W-:Y:S05]  /*59c0*/  @P1 BRA `(.L_x_93) ;  /* 0x00000000000c1947 */ /* 0x000fea0003800000 */
[----:B------:R-:W-:Y:S04]  /*59d0*/  SHF.L.U32 R3, R99, 0x1f, RZ ;  /* 0x0000001f63037819 */ /* 0x000fe800000006ff */
[----:B------:R-:W1:Y:S02]  /*59e0*/  SYNCS.PHASECHK.TRANS64.TRYWAIT P1, [R0+URZ+0x40], R3 ;  /* 0x00004003000075a7 */ /* 0x000e6400080211ff */
[----:B-1----:R-:W-:Y:S05]  /*59f0*/  @!P1 BRA `(.L_x_94) ;  /* 0x0000004000209947 */ /* 0x002fea0003800000 */
.L_x_93:
[----:B------:R-:W-:Y:S05]  /*5a00*/  BSYNC B0 ;  /* 0x0000000000007941 */ /* 0x000fea0003800000 */
.L_x_92:
[----:B------:R-:W-:Y:S01]  /*5a10*/  ISETP.NE.AND P1, PT, R65, RZ, PT ;  /* 0x000000ff4100720c */ /* 0x000fe20003f25270 */
[----:B-1----:R-:W-:Y:S02]  /*5a20*/  VIADD R3, R0, 0x60 ;  /* 0x0000006000037836 */ /* 0x002fe40000000000 */
[----:B------:R-:W-:Y:S02]  /*5a30*/  IMAD.U32 R0, RZ, RZ, UR37 ;  /* 0x00000025ff007e24 */ /* 0x000fe4000f8e00ff */
[----:B------:R-:W-:Y:S03]  /*5a40*/  VIADD R100, R100, 0x1 ;  /* 0x0000000164647836 */ /* 0x000fe60000000000 */
[----:B------:R-:W-:Y:S05]  /*5a50*/  PRMT R0, R0, 0x654, R3 ;  /* 0x0000065400007816 */ /* 0x000fea0000000003 */
[----:B------:R1:W3:Y:S04]  /*5a60*/  @P1 LDS.128 R56, [R4+UR49+0x200] ;  /* 0x0002003104381984 */ /* 0x0002e80008000c00 */
[----:B------:R1:W1:Y:S01]  /*5a70*/  @P1 LDS.128 R60, [R2+0x210] ;  /* 0x00021000023c1984 */ /* 0x0002620000000c00 */
[C---:B------:R-:W-:Y:S01]  /*5a80*/  ISETP.NE.AND P1, PT, R100.reuse, 0x4, PT ;  /* 0x000000046400780c */ /* 0x040fe20003f25270 */
[----:B------:R-:W-:Y:S01]  /*5a90*/  @!PT LDS RZ, [RZ] ;  /* 0x00000000fffff984 */ /* 0x000fe20000000800 */
[----:B------:R-:W-:Y:S01]  /*5aa0*/  @!PT LDS RZ, [RZ] ;  /* 0x00000000fffff984 */ /* 0x000fe20000000800 */
[----:B------:R-:W-:Y:S01]  /*5ab0*/  @!PT LDS RZ, [RZ] ;  /* 0x00000000fffff984 */ /* 0x000fe20000000800 */
[----:B------:R-:W-:Y:S01]  /*5ac0*/  @!PT LDS RZ, [RZ] ;  /* 0x00000000fffff984 */ /* 0x000fe20000000800 */
[----:B------:R5:W-:Y:S06]  /*5ad0*/  MEMBAR.ALL.CTA ;  /* 0x0000000000007992 */ /* 0x000bec0000008000 */
[----:B-----5:R-:W5:Y:S01]  /*5ae0*/  FENCE.VIEW.ASYNC.S ;  /* 0x00000000000073c6 */ /* 0x020f620000000000 */
[----:B------:R-:W-:Y:S01]  /*5af0*/  SEL R100, R100, RZ, P1 ;  /* 0x000000ff64647207 */ /* 0x000fe20000800000 */
[----:B-----5:R5:W-:Y:S02]  /*5b00*/  SYNCS.ARRIVE.TRANS64.RED.A1T0 RZ, [R0+URZ], RZ ;  /* 0x000000ff00ff79a7 */ /* 0x020be400081004ff */
[----:B-----5:R-:W-:Y:S04]  /*5b10*/  SEL R0, RZ, 0x1, P1 ;  /* 0x00000001ff007807 */ /* 0x020fe80000800000 */
[----:B---3--:R-:W-:Y:S02]  /*5b20*/  LOP3.LUT R99, R99, R0, RZ, 0x3c, !PT ;  /* 0x0000000063637212 */ /* 0x008fe400078e3cff */
.L_x_91:
[----:B------:R-:W-:Y:S05]  /*5b30*/  BSYNC B1 ;  /* 0x0000000000017941 */ /* 0x000fea0003800000 */
.L_x_90:
[----:B------:R-:W-:Y:S04]  /*5b40*/  SHF.R.U32.HI R3, RZ, 0x15, R48 ;  /* 0x00000015ff037819 */ /* 0x000fe80000011630 */
[----:B------:R-:W-:Y:S01]  /*5b50*/  LOP3.LUT P1, RZ, R3, 0x3, R96, 0x48, !PT ;  /* 0x0000000303ff7812 */ /* 0x000fe20007824860 */
[----:B------:R-:W-:Y:S01]  /*5b60*/  @!UPT UIADD3 URZ, UPT, UPT, URZ, URZ, URZ ;  /* 0x000000fffffff290 */ /* 0x000fe2000fffe0ff */
[----:B----4-:R-:W-:Y:S11]  /*5b70*/  @P0 BRA `(.L_x_95) ;  /* 0x0000000000080947 */ /* 0x010ff60003800000 */
[----:B------:R-:W3:Y:S02]  /*5b80*/  SYNCS.PHASECHK.TRANS64.TRYWAIT P0, [R108+URZ+0xb0], R7 ;  /* 0x0000b0076c0075a7 */ /* 0x000ee400080011ff */
[----:B---3--:R-:W-:Y:S05]  /*5b90*/  @!P0 BRA `(.L_x_96) ;  /* 0x0000003c00cc8947 */ /* 0x008fea0003800000 */
.L_x_95:
[----:B------:R-:W-:Y:S05]  /*5ba0*/  @!P1 BRA `(.L_x_97) ;  /* 0x0000000000409947 */ /* 0x000fea0003800000 */
[----:B------:R-:W4:Y:S01]  /*5bb0*/  LDCU.64 UR8, c[0x4][0x78] ;  /* 0x01000f00ff0877ac */ /* 0x000f220008000a00 */
[----:B------:R-:W-:Y:S01]  /*5bc0*/  MOV R3, 0x0 ;  /* 0x0000000000037802 */ /* 0x000fe20000000f00 */
[----:B------:R-:W-:Y:S02]  /*5bd0*/  HFMA2 R12, -RZ, RZ, 0, 5.9604644775390625e-08 ;  /* 0x00000001ff0c7431 */ /* 0x000fe400000001ff */
[----:B------:R-:W-:Y:S02]  /*5be0*/  IMAD.MOV.U32 R8, RZ, RZ, 0x192 ;  /* 0x00000192ff087424 */ /* 0x000fe400078e00ff */
[----:B------:R-:W-:Y:S01]  /*5bf0*/  IMAD.MOV.U32 R13, RZ, RZ, RZ ;  /* 0x000000ffff0d7224 */ /* 0x000fe200078e00ff */
[----:B------:R-:W3:Y:S01]  /*5c00*/  LDCU.64 UR6, c[0x4][0x80] ;  /* 0x01001000ff0677ac */ /* 0x000ee20008000a00 */
[----:B-1----:R-:W1:Y:S01]  /*5c10*/  LDC.64 R2, c[0x4][R3] ;  /* 0x0100000003027b82 */ /* 0x002e620000000a00 */
[----:B------:R-:W5:Y:S01]  /*5c20*/  LDCU.64 UR4, c[0x4][0x18] ;  /* 0x01000300ff0477ac */ /* 0x000f620008000a00 */
[----:B----4-:R-:W-:Y:S01]  /*5c30*/  MOV R5, UR9 ;  /* 0x0000000900057c02 */ /* 0x010fe20008000f00 */
[----:B------:R-:W-:Y:S01]  /*5c40*/  IMAD.U32 R4, RZ, RZ, UR8 ;  /* 0x00000008ff047e24 */ /* 0x000fe2000f8e00ff */
[----:B---3--:R-:W-:Y:S01]  /*5c50*/  MOV R7, UR7 ;  /* 0x0000000700077c02 */ /* 0x008fe20008000f00 */
[----:B------:R-:W-:Y:S01]  /*5c60*/  IMAD.U32 R6, RZ, RZ, UR6 ;  /* 0x00000006ff067e24 */ /* 0x000fe2000f8e00ff */
[----:B-----5:R-:W-:Y:S01]  /*5c70*/  MOV R11, UR5 ;  /* 0x00000005000b7c02 */ /* 0x020fe20008000f00 */
[----:B------:R-:W-:Y:S02]  /*5c80*/  IMAD.U32 R10, RZ, RZ, UR4 ;  /* 0x00000004ff0a7e24 */ /* 0x000fe4000f8e00ff */
[----:B------:R-:W-:Y:S07]  /*5c90*/  LEPC R20, `(.L_x_97) ;  /* 0x000000001014794e */ /* 0x000fee0000000000 */
[----:B-12---:R-:W-:Y:S05]  /*5ca0*/  CALL.ABS.NOINC R2 ;  /* 0x0000000002007343 */ /* 0x006fea0003c00000 */
.L_x_97:
[----:B------:R-:W-:Y:S05]  /*5cb0*/  WARPSYNC.ALL ;  /* 0x0000000000007948 */ /* 0x000fea0003800000 */
[----:B------:R-:W-:Y:S01]  /*5cc0*/  R2UR UR4, R48 ;  /* 0x00000000300472ca */ /* 0x000fe200000e0000 */
[----:B------:R-:W-:Y:S01]  /*5cd0*/  BSSY.RECONVERGENT B0, `(.L_x_98) ;  /* 0x00000a1000007945 */ /* 0x000fe20003800200 */
[C---:B------:R-:W-:Y:S02]  /*5ce0*/  SHF.L.U32 R51, R56.reuse, 0x10, RZ ;  /* 0x0000001038337819 */ /* 0x040fe400000006ff */
[C---:B------:R-:W-:Y:S02]  /*5cf0*/  PRMT R49, R56.reuse, 0x8880, RZ ;  /* 0x0000888038317816 */ /* 0x040fe400000000ff */
[----:B------:R-:W-:Y:S02]  /*5d00*/  SHF.R.S32.HI R51, RZ, 0x18, R51 ;  /* 0x00000018ff337819 */ /* 0x000fe40000011433 */
[----:B------:R-:W-:Y:S02]  /*5d10*/  SHF.L.U32 R52, R56, 0x8, RZ ;  /* 0x0000000838347819 */ /* 0x000fe400000006ff */
[C---:B------:R-:W-:Y:S02]  /*5d20*/  PRMT R54, R58.reuse, 0x8880, RZ ;  /* 0x000088803a367816 */ /* 0x040fe400000000ff */
[----:B------:R-:W-:Y:S01]  /*5d30*/  SHF.L.U32 R53, R58, 0x8, RZ ;  /* 0x000000083a357819 */ /* 0x000fe200000006ff */
[----:B-1-3--:R-:W-:Y:S01]  /*5d40*/  LDTM.16dp32bit_t0_t15.x32 R4, tmem[UR4] ;  /* 0x00000004000479ee */ /* 0x00afe20008a80000 */
[----:B------:R-:W2:Y:S01]  /*5d50*/  LDTM.16dp32bit_t16_t31.x32 R4, tmem[UR4+0x20] ;  /* 0x00002004000479ee */ /* 0x000ea20008aa0000 */
[----:B------:R-:W-:Y:S02]  /*5d60*/  IADD3 R67, PT, PT, R95, UR49, RZ ;  /* 0x000000315f437c10 */ /* 0x000fe4000fffe0ff */
[----:B------:R-:W-:Y:S02]  /*5d70*/  SHF.L.U32 R66, R97, 0x4, RZ ;  /* 0x0000000461427819 */ /* 0x000fe400000006ff */
[----:B------:R-:W-:Y:S02]  /*5d80*/  SHF.R.S32.HI R53, RZ, 0x18, R53 ;  /* 0x00000018ff357819 */ /* 0x000fe40000011435 */
[----:B------:R-:W-:Y:S02]  /*5d90*/  IADD3 R109, PT, PT, R67, R66, RZ ;  /* 0x00000042436d7210 */ /* 0x000fe40007ffe0ff */
[----:B------:R-:W-:Y:S02]  /*5da0*/  ISETP.NE.AND P0, PT, R105, RZ, PT ;  /* 0x000000ff6900720c */ /* 0x000fe40003f05270 */
[----:B------:R-:W-:Y:S01]  /*5db0*/  ISETP.NE.AND P6, PT, R72, RZ, PT ;  /* 0x000000ff4800720c */ /* 0x000fe20003fc5270 */
[----:B--2---:R-:W-:Y:S11]  /*5dc0*/  IMAD R0, R47, R4, RZ ;  /* 0x000000042f007224 */ /* 0x004ff600078e02ff */
[----:B------:R-:W-:Y:S01]  /*5dd0*/  @!UPT UIADD3 URZ, UPT, UPT, URZ, URZ, URZ ;  /* 0x000000fffffff290 */ /* 0x000fe2000fffe0ff */
[----:B------:R-:W-:Y:S01]  /*5de0*/  @P6 SHF.L.U32 R74, R99, 0x1f, RZ ;  /* 0x0000001f634a6819 */ /* 0x000fe200000006ff */
[----:B------:R-:W-:Y:S02]  /*5df0*/  IMAD R2, R47, R5, RZ ;  /* 0x000000052f027224 */ /* 0x000fe400078e02ff */
[----:B------:R-:W-:Y:S01]  /*5e00*/  IMAD R0, R49, R50, R0 ;  /* 0x0000003231007224 */ /* 0x000fe200078e0200 */
[----:B------:R-:W-:Y:S01]  /*5e10*/  SHF.R.S32.HI R49, RZ, 0x18, R52 ;  /* 0x00000018ff317819 */ /* 0x000fe20000011434 */
[----:B------:R-:W-:Y:S01]  /*5e20*/  IMAD R3, R47, R6, RZ ;  /* 0x000000062f037224 */ /* 0x000fe200078e02ff */
[----:B------:R-:W-:Y:S01]  /*5e30*/  SHF.L.U32 R52, R57, 0x10, RZ ;  /* 0x0000001039347819 */ /* 0x000fe200000006ff */
[-C--:B------:R-:W-:Y:S01]  /*5e40*/  IMAD R2, R51, R50.reuse, R2 ;  /* 0x0000003233027224 */ /* 0x080fe200078e0202 */
[----:B------:R-:W-:Y:S01]  /*5e50*/  SHF.R.S32.HI R51, RZ, 0x18, R56 ;  /* 0x00000018ff337819 */ /* 0x000fe20000011438 */
[----:B------:R-:W-:Y:S02]  /*5e60*/  IMAD R7, R47, R7, RZ ;  /* 0x000000072f077224 */ /* 0x000fe400078e02ff */
[-C--:B------:R-:W-:Y:S01]  /*5e70*/  IMAD R3, R49, R50.reuse, R3 ;  /* 0x0000003231037224 */ /* 0x080fe200078e0203 */
[----:B------:R-:W-:Y:S01]  /*5e80*/  PRMT R49, R57, 0x8880, RZ ;  /* 0x0000888039317816 */ /* 0x000fe200000000ff */
[----:B------:R-:W-:Y:S01]  /*5e90*/  IMAD R7, R51, R50, R7 ;  /* 0x0000003233077224 */ /* 0x000fe200078e0207 */
[----:B------:R-:W-:Y:S01]  /*5ea0*/  SHF.R.S32.HI R51, RZ, 0x18, R52 ;  /* 0x00000018ff337819 */ /* 0x000fe20000011434 */
[----:B------:R-:W-:Y:S02]  /*5eb0*/  IMAD R4, R47, R8, RZ ;  /* 0x000000082f047224 */ /* 0x000fe400078e02ff */
[----:B------:R-:W-:Y:S01]  /*5ec0*/  IMAD.SHL.U32 R52, R57, 0x100, RZ ;  /* 0x0000010039347824 */ /* 0x000fe200078e00ff */
[----:B------:R-:W-:Y:S01]  /*5ed0*/  I2IP.S8.S32.SAT R55, R7, R3, RZ ;  /* 0x0000000307377239 */ /* 0x000fe200000014ff */
[----:B------:R-:W-:Y:S02]  /*5ee0*/  IMAD R5, R47, R9, RZ ;  /* 0x000000092f057224 */ /* 0x000fe400078e02ff */
[----:B------:R-:W-:Y:S01]  /*5ef0*/  IMAD R4, R49, R50, R4 ;  /* 0x0000003231047224 */ /* 0x000fe200078e0204 */
[----:B------:R-:W-:Y:S01]  /*5f00*/  SHF.R.S32.HI R49, RZ, 0x18, R52 ;  /* 0x00000018ff317819 */ /* 0x000fe20000011434 */
[----:B------:R-:W-:Y:S01]  /*5f10*/  IMAD R6, R47, R10, RZ ;  /* 0x0000000a2f067224 */ /* 0x000fe200078e02ff */
[----:B------:R-:W-:Y:S01]  /*5f20*/  I2IP.S8.S32.SAT R68, R2, R0, R55 ;  /* 0x0000000002447239 */ /* 0x000fe20000001437 */
[-C--:B------:R-:W-:Y:S01]  /*5f30*/  IMAD R5, R51, R50.reuse, R5 ;  /* 0x0000003233057224 */ /* 0x080fe200078e0205 */
[----:B------:R-:W-:Y:S01]  /*5f40*/  SHF.L.U32 R52, R58, 0x10, RZ ;  /* 0x000000103a347819 */ /* 0x000fe200000006ff */
[----:B------:R-:W-:Y:S01]  /*5f50*/  IMAD R11, R47, R11, RZ ;  /* 0x0000000b2f0b7224 */ /* 0x000fe200078e02ff */
[----:B------:R-:W-:Y:S01]  /*5f60*/  SHF.R.S32.HI R51, RZ, 0x18, R57 ;  /* 0x00000018ff337819 */ /* 0x000fe20000011439 */
[----:B------:R-:W-:Y:S01]  /*5f70*/  IMAD R6, R49, R50, R6 ;  /* 0x0000003231067224 */ /* 0x000fe200078e0206 */
[----:B------:R-:W-:Y:S01]  /*5f80*/  SHF.R.S32.HI R52, RZ, 0x18, R52 ;  /* 0x00000018ff347819 */ /* 0x000fe20000011434 */
[C---:B------:R-:W-:Y:S02]  /*5f90*/  IMAD R8, R47.reuse, R12, RZ ;  /* 0x0000000c2f087224 */ /* 0x040fe400078e02ff */
[----:B------:R-:W-:Y:S02]  /*5fa0*/  IMAD.MOV.U32 R49, RZ, RZ, R54 ;  /* 0x000000ffff317224 */ /* 0x000fe400078e0036 */
[----:B------:R-:W-:Y:S02]  /*5fb0*/  IMAD R9, R47, R13, RZ ;  /* 0x0000000d2f097224 */ /* 0x000fe400078e02ff */
[----:B------:R-:W-:Y:S01]  /*5fc0*/  IMAD R11, R51, R50, R11 ;  /* 0x00000032330b7224 */ /* 0x000fe200078e020b */
[----:B------:R-:W-:Y:S01]  /*5fd0*/  SHF.R.S32.HI R51, RZ, 0x18, R58 ;  /* 0x00000018ff337819 */ /* 0x000fe2000001143a */
[----:B------:R-:W-:Y:S02]  /*5fe0*/  IMAD R10, R47, R14, RZ ;  /* 0x0000000e2f0a7224 */ /* 0x000fe400078e02ff */
[----:B------:R-:W-:Y:S01]  /*5ff0*/  IMAD R8, R49, R50, R8 ;  /* 0x0000003231087224 */ /* 0x000fe200078e0208 */
[----:B------:R-:W-:Y:S01]  /*6000*/  I2IP.S8.S32.SAT R69, R11, R6, RZ ;  /* 0x000000060b457239 */ /* 0x000fe200000014ff */
[----:B------:R-:W-:Y:S01]  /*6010*/  IMAD R15, R47, R15, RZ ;  /* 0x0000000f2f0f7224 */ /* 0x000fe200078e02ff */
[----:B------:R-:W-:Y:S01]  /*6020*/  PRMT R49, R59, 0x8880, RZ ;  /* 0x000088803b317816 */ /* 0x000fe200000000ff */
[----:B------:R-:W-:Y:S01]  /*6030*/  IMAD R9, R52, R50, R9 ;  /* 0x0000003234097224 */ /* 0x000fe200078e0209 */
[----:B------:R-:W-:Y:S01]  /*6040*/  I2IP.S8.S32.SAT R69, R5, R4, R69 ;  /* 0x0000000405457239 */ /* 0x000fe20000001445 */
[-C--:B------:R-:W-:Y:S01]  /*6050*/  IMAD R10, R53, R50.reuse, R10 ;  /* 0x00000032350a7224 */ /* 0x080fe200078e020a */
[----:B------:R-:W-:Y:S01]  /*6060*/  SHF.L.U32 R53, R59, 0x8, RZ ;  /* 0x000000083b357819 */ /* 0x000fe200000006ff */
[----:B------:R-:W-:Y:S01]  /*6070*/  IMAD R15, R51, R50, R15 ;  /* 0x00000032330f7224 */ /* 0x000fe200078e020f */
[----:B------:R-:W-:Y:S01]  /*6080*/  SHF.L.U32 R51, R59, 0x10, RZ ;  /* 0x000000103b337819 */ /* 0x000fe200000006ff */
[C---:B------:R-:W-:Y:S01]  /*6090*/  IMAD R12, R47.reuse, R16, RZ ;  /* 0x000000102f0c7224 */ /* 0x040fe200078e02ff */
[----:B------:R-:W-:Y:S01]  /*60a0*/  SHF.R.S32.HI R53, RZ, 0x18, R53 ;  /* 0x00000018ff357819 */ /* 0x000fe20000011435 */
[C---:B------:R-:W-:Y:S01]  /*60b0*/  IMAD R13, R47.reuse, R17, RZ ;  /* 0x000000112f0d7224 */ /* 0x040fe200078e02ff */
[----:B------:R-:W-:Y:S01]  /*60c0*/  SHF.R.S32.HI R51, RZ, 0x18, R51 ;  /* 0x00000018ff337819 */ /* 0x000fe20000011433 */
[----:B------:R-:W-:Y:S01]  /*60d0*/  IMAD R14, R47, R18, RZ ;  /* 0x000000122f0e7224 */ /* 0x000fe200078e02ff */
[----:B------:R-:W-:Y:S01]  /*60e0*/  I2IP.S8.S32.SAT R70, R15, R10, RZ ;  /* 0x0000000a0f467239 */ /* 0x000fe200000014ff */
[----:B------:R-:W-:Y:S01]  /*60f0*/  IMAD R12, R49, R50, R12 ;  /* 0x00000032310c7224 */ /* 0x000fe200078e020c */
[----:B------:R-:W-:Y:S01]  /*6100*/  SHF.R.S32.HI R49, RZ, 0x18, R59 ;  /* 0x00000018ff317819 */ /* 0x000fe2000001143b */
[----:B------:R-:W-:Y:S01]  /*6110*/  IMAD R19, R47, R19, RZ ;  /* 0x000000132f137224 */ /* 0x000fe200078e02ff */
[----:B------:R-:W-:Y:S01]  /*6120*/  I2IP.S8.S32.SAT R70, R9, R8, R70 ;  /* 0x0000000809467239 */ /* 0x000fe20000001446 */
[-C--:B------:R-:W-:Y:S01]  /*6130*/  IMAD R13, R51, R50.reuse, R13 ;  /* 0x00000032330d7224 */ /* 0x080fe200078e020d */
[C---:B------:R-:W-:Y:S01]  /*6140*/  PRMT R51, R60.reuse, 0x8880, RZ ;  /* 0x000088803c337816 */ /* 0x040fe200000000ff */
[-C--:B------:R-:W-:Y:S01]  /*6150*/  IMAD R14, R53, R50.reuse, R14 ;  /* 0x00000032350e7224 */ /* 0x080fe200078e020e */
[----:B------:R-:W-:Y:S01]  /*6160*/  PRMT R53, R61, 0x8880, RZ ;  /* 0x000088803d357816 */ /* 0x000fe200000000ff */
[----:B------:R-:W-:Y:S01]  /*6170*/  IMAD R19, R49, R50, R19 ;  /* 0x0000003231137224 */ /* 0x000fe200078e0213 */
[----:B------:R-:W-:Y:S01]  /*6180*/  MOV R49, R51 ;  /* 0x0000003300317202 */ /* 0x000fe20000000f00 */
[----:B------:R-:W-:Y:S02]  /*6190*/  IMAD R16, R47, R20, RZ ;  /* 0x000000142f107224 */ /* 0x000fe400078e02ff */
[C---:B------:R-:W-:Y:S01]  /*61a0*/  IMAD.U32 R52, R60.reuse, 0x10000, RZ ;  /* 0x000100003c347824 */ /* 0x040fe200078e00ff */
[----:B------:R-:W-:Y:S01]  /*61b0*/  I2IP.S8.S32.SAT R71, R19, R14, RZ ;  /* 0x0000000e13477239 */ /* 0x000fe200000014ff */
[----:B------:R-:W-:Y:S01]  /*61c0*/  IMAD R16, R49, R50, R16 ;  /* 0x0000003231107224 */ /* 0x000fe200078e0210 */
[----:B------:R-:W-:Y:S01]  /*61d0*/  SHF.L.U32 R49, R60, 0x8, RZ ;  /* 0x000000083c317819 */ /* 0x000fe200000006ff */
[C---:B------:R-:W-:Y:S01]  /*61e0*/  IMAD R17, R47.reuse, R21, RZ ;  /* 0x000000152f117224 */ /* 0x040fe200078e02ff */
[----:B------:R-:W-:Y:S01]  /*61f0*/  SHF.R.S32.HI R51, RZ, 0x18, R52 ;  /* 0x00000018ff337819 */ /* 0x000fe20000011434 */
[C---:B------:R-:W-:Y:S01]  /*6200*/  IMAD R18, R47.reuse, R22, RZ ;  /* 0x000000162f127224 */ /* 0x040fe200078e02ff */
[----:B------:R-:W-:Y:S01]  /*6210*/  SHF.R.S32.HI R49, RZ, 0x18, R49 ;  /* 0x00000018ff317819 */ /* 0x000fe20000011431 */
[----:B------:R-:W-:Y:S01]  /*6220*/  IMAD R23, R47, R23, RZ ;  /* 0x000000172f177224 */ /* 0x000fe200078e02ff */
[----:B------:R-:W-:Y:S01]  /*6230*/  I2IP.S8.S32.SAT R71, R13, R12, R71 ;  /* 0x0000000c0d477239 */ /* 0x000fe20000001447 */
[----:B------:R-:W-:Y:S01]  /*6240*/  IMAD R17, R51, R50, R17 ;  /* 0x0000003233117224 */ /* 0x000fe200078e0211 */
[C---:B------:R-:W-:Y:S01]  /*6250*/  SHF.L.U32 R52, R61.reuse, 0x10, RZ ;  /* 0x000000103d347819 */ /* 0x040fe200000006ff */
[----:B------:R-:W-:Y:S01]  /*6260*/  IMAD.SHL.U32 R54, R61, 0x100, RZ ;  /* 0x000001003d367824 */ /* 0x000fe200078e00ff */
[----:B------:R-:W-:Y:S01]  /*6270*/  SHF.R.S32.HI R51, RZ, 0x18, R60 ;  /* 0x00000018ff337819 */ /* 0x000fe2000001143c */
[----:B------:R-:W-:Y:S01]  /*6280*/  IMAD R20, R47, R24, RZ ;  /* 0x000000182f147224 */ /* 0x000fe200078e02ff */
[----:B------:R1:W-:Y:S01]  /*6290*/  STS.128 [R95+UR49+0x4200], R68 ;  /* 0x004200445f007988 */ /* 0x0003e20008000c31 */
[-C--:B------:R-:W-:Y:S01]  /*62a0*/  IMAD R18, R49, R50.reuse, R18 ;  /* 0x0000003231127224 */ /* 0x080fe200078e0212 */
[----:B------:R-:W-:Y:S01]  /*62b0*/  SHF.R.S32.HI R52, RZ, 0x18, R52 ;  /* 0x00000018ff347819 */ /* 0x000fe20000011434 */
[----:B------:R-:W-:Y:S01]  /*62c0*/  IMAD R21, R47, R25, RZ ;  /* 0x000000192f157224 */ /* 0x000fe200078e02ff */
[----:B------:R-:W-:Y:S01]  /*62d0*/  SHF.R.S32.HI R49, RZ, 0x18, R54 ;  /* 0x00000018ff317819 */ /* 0x000fe20000011436 */
[----:B------:R-:W-:Y:S01]  /*62e0*/  IMAD R23, R51, R50, R23 ;  /* 0x0000003233177224 */ /* 0x000fe200078e0217 */
[----:B------:R-:W-:Y:S01]  /*62f0*/  SHF.R.S32.HI R51, RZ, 0x18, R61 ;  /* 0x00000018ff337819 */ /* 0x000fe2000001143d */
[----:B------:R-:W-:Y:S01]  /*6300*/  IMAD R22, R47, R26, RZ ;  /* 0x0000001a2f167224 */ /* 0x000fe200078e02ff */
[----:B------:R-:W-:Y:S01]  /*6310*/  SHF.R.S32.HI R54, RZ, 0x18, R63 ;  /* 0x00000018ff367819 */ /* 0x000fe2000001143f */
[----:B------:R-:W-:Y:S01]  /*6320*/  IMAD R20, R53, R50, R20 ;  /* 0x0000003235147224 */ /* 0x000fe200078e0214 */
[----:B------:R-:W-:Y:S01]  /*6330*/  I2IP.S8.S32.SAT R76, R23, R18, RZ ;  /* 0x00000012174c7239 */ /* 0x000fe200000014ff */
[----:B------:R-:W-:Y:S01]  /*6340*/  IMAD R27, R47, R27, RZ ;  /* 0x0000001b2f1b7224 */ /* 0x000fe200078e02ff */
[----:B------:R-:W-:Y:S01]  /*6350*/  SHF.L.U32 R53, R62, 0x8, RZ ;  /* 0x000000083e357819 */ /* 0x000fe200000006ff */
[-C--:B------:R-:W-:Y:S01]  /*6360*/  IMAD R21, R52, R50.reuse, R21 ;  /* 0x0000003234157224 */ /* 0x080fe200078e0215 */
[C---:B------:R-:W-:Y:S01]  /*6370*/  SHF.L.U32 R52, R62.reuse, 0x10, RZ ;  /* 0x000000103e347819 */ /* 0x040fe200000006ff */
[----:B------:R-:W-:Y:S01]  /*6380*/  IMAD R22, R49, R50, R22 ;  /* 0x0000003231167224 */ /* 0x000fe200078e0216 */
[----:B------:R-:W-:Y:S01]  /*6390*/  PRMT R49, R62, 0x8880, RZ ;  /* 0x000088803e317816 */ /* 0x000fe200000000ff */
[----:B------:R-:W-:Y:S01]  /*63a0*/  IMAD R24, R47, R28, RZ ;  /* 0x0000001c2f187224 */ /* 0x000fe200078e02ff */
[----:B------:R-:W-:Y:S01]  /*63b0*/  I2IP.S8.S32.SAT R76, R17, R16, R76 ;  /* 0x00000010114c7239 */ /* 0x000fe2000000144c */
[----:B------:R-:W-:Y:S01]  /*63c0*/  IMAD R27, R51, R50, R27 ;  /* 0x00000032331b7224 */ /* 0x000fe200078e021b */
[----:B------:R-:W-:Y:S01]  /*63d0*/  SHF.R.S32.HI R51, RZ, 0x18, R52 ;  /* 0x00000018ff337819 */ /* 0x000fe20000011434 */
[C---:B------:R-:W-:Y:S01]  /*63e0*/  IMAD R25, R47.reuse, R29, RZ ;  /* 0x0000001d2f197224 */ /* 0x040fe200078e02ff */
[----:B------:R-:W-:Y:S01]  /*63f0*/  SHF.R.S32.HI R53, RZ, 0x18, R53 ;  /* 0x00000018ff357819 */ /* 0x000fe20000011435 */
[----:B------:R-:W-:Y:S01]  /*6400*/  IMAD R26, R47, R30, RZ ;  /* 0x0000001e2f1a7224 */ /* 0x000fe200078e02ff */
[----:B------:R-:W-:Y:S01]  /*6410*/  I2IP.S8.S32.SAT R77, R27, R22, RZ ;  /* 0x000000161b4d7239 */ /* 0x000fe200000014ff */
[-C--:B------:R-:W-:Y:S01]  /*6420*/  IMAD R24, R49, R50.reuse, R24 ;  /* 0x0000003231187224 */ /* 0x080fe200078e0218 */
[----:B------:R-:W-:Y:S01]  /*6430*/  SHF.L.U32 R52, R63, 0x10, RZ ;  /* 0x000000103f347819 */ /* 0x000fe200000006ff */
[----:B------:R-:W-:Y:S01]  /*6440*/  IMAD R25, R51, R50, R25 ;  /* 0x0000003233197224 */ /* 0x000fe200078e0219 */
[----:B------:R-:W-:Y:S01]  /*6450*/  I2IP.S8.S32.SAT R77, R21, R20, R77 ;  /* 0x00000014154d7239 */ /* 0x000fe2000000144d */
[----:B------:R-:W-:Y:S01]  /*6460*/  IMAD R26, R53, R50, R26 ;  /* 0x00000032351a7224 */ /* 0x000fe200078e021a */
[----:B------:R-:W-:Y:S01]  /*6470*/  SHF.R.S32.HI R49, RZ, 0x18, R62 ;  /* 0x00000018ff317819 */ /* 0x000fe2000001143e */
[----:B------:R-:W-:Y:S01]  /*6480*/  IMAD R31, R47, R31, RZ ;  /* 0x0000001f2f1f7224 */ /* 0x000fe200078e02ff */
[C---:B------:R-:W-:Y:S01]  /*6490*/  PRMT R51, R63.reuse, 0x8880, RZ ;  /* 0x000088803f337816 */ /* 0x040fe200000000ff */
[----:B------:R-:W-:Y:S01]  /*64a0*/  IMAD.SHL.U32 R53, R63, 0x100, RZ ;  /* 0x000001003f357824 */ /* 0x000fe200078e00ff */
[----:B------:R-:W-:Y:S01]  /*64b0*/  SHF.R.S32.HI R52, RZ, 0x18, R52 ;  /* 0x00000018ff347819 */ /* 0x000fe20000011434 */
[C---:B------:R-:W-:Y:S02]  /*64c0*/  IMAD R28, R47.reuse, R32, RZ ;  /* 0x000000202f1c7224 */ /* 0x040fe400078e02ff */
[----:B------:R-:W-:Y:S01]  /*64d0*/  IMAD R29, R47, R33, RZ ;  /* 0x000000212f1d7224 */ /* 0x000fe200078e02ff */
[----:B------:R-:W-:Y:S01]  /*64e0*/  SHF.R.S32.HI R53, RZ, 0x18, R53 ;  /* 0x00000018ff357819 */ /* 0x000fe20000011435 */
[-C--:B------:R-:W-:Y:S02]  /*64f0*/  IMAD R31, R49, R50.reuse, R31 ;  /* 0x00000032311f7224 */ /* 0x080fe400078e021f */
[----:B------:R-:W-:Y:S02]  /*6500*/  IMAD R28, R51, R50, R28 ;  /* 0x00000032331c7224 */ /* 0x000fe400078e021c */
[----:B------:R-:W-:Y:S01]  /*6510*/  IMAD R30, R47, R34, RZ ;  /* 0x000000222f1e7224 */ /* 0x000fe200078e02ff */
[----:B------:R-:W-:Y:S01]  /*6520*/  I2IP.S8.S32.SAT R55, R31, R26, RZ ;  /* 0x0000001a1f377239 */ /* 0x000fe200000014ff */
[----:B------:R-:W-:Y:S02]  /*6530*/  IMAD R29, R52, R50, R29 ;  /* 0x00000032341d7224 */ /* 0x000fe400078e021d */
[----:B------:R-:W-:Y:S01]  /*6540*/  IMAD R35, R47, R35, RZ ;  /* 0x000000232f237224 */ /* 0x000fe200078e02ff */
[----:B------:R-:W-:Y:S01]  /*6550*/  I2IP.S8.S32.SAT R78, R25, R24, R55 ;  /* 0x00000018194e7239 */ /* 0x000fe20000001437 */
[-C--:B------:R-:W-:Y:S01]  /*6560*/  IMAD R30, R53, R50.reuse, R30 ;  /* 0x00000032351e7224 */ /* 0x080fe200078e021e */
[----:B------:R-:W-:Y:S01]  /*6570*/  LEA R55, R100, UR49, 0x3 ;  /* 0x0000003164377c11 */ /* 0x000fe2000f8e18ff */
[----:B------:R-:W-:Y:S05]  /*6580*/  IMAD R35, R54, R50, R35 ;  /* 0x0000003236237224 */ /* 0x000fea00078e0223 */
[----:B------:R-:W-:Y:S04]  /*6590*/  I2IP.S8.S32.SAT R73, R35, R30, RZ ;  /* 0x0000001e23497239 */ /* 0x000fe800000014ff */
[----:B------:R-:W-:Y:S05]  /*65a0*/  I2IP.S8.S32.SAT R79, R29, R28, R73 ;  /* 0x0000001c1d4f7239 */ /* 0x000fea0000001449 */
[----:B------:R1:W-:Y:S01]  /*65b0*/  STS.128 [R109+0x4210], R76 ;  /* 0x0042104c6d007388 */ /* 0x0003e20000000c00 */
[----:B------:R-:W-:Y:S01]  /*65c0*/  @!PT LDS RZ, [RZ] ;  /* 0x00000000fffff984 */ /* 0x000fe20000000800 */
[----:B------:R-:W-:Y:S01]  /*65d0*/  @!PT LDS RZ, [RZ] ;  /* 0x00000000fffff984 */ /* 0x000fe20000000800 */
[----:B------:R-:W-:Y:S01]  /*65e0*/  @!PT LDS RZ, [RZ] ;  /* 0x00000000fffff984 */ /* 0x000fe20000000800 */
[----:B------:R-:W-:Y:S01]  /*65f0*/  @!PT LDS RZ, [RZ] ;  /* 0x00000000fffff984 */ /* 0x000fe20000000800 */
[----:B------:R2:W-:Y:S07]  /*6600*/  MEMBAR.ALL.CTA ;  /* 0x0000000000007992 */ /* 0x0005ee0000008000 */
[----:B--2---:R-:W2:Y:S02]  /*6610*/  FENCE.VIEW.ASYNC.S ;  /* 0x00000000000073c6 */ /* 0x004ea40000000000 */
[----:B--2---:R-:W-:Y:S06]  /*6620*/  BAR.SYNC.DEFER_BLOCKING 0x1, 0x80 ;  /* 0x0042000000007b1d */ /* 0x004fec0000010000 */
[----:B------:R-:W-:Y:S05]  /*6630*/  @P0 BRA `(.L_x_99) ;  /* 0x0000000000280947 */ /* 0x000fea0003800000 */
[----:B------:R-:W-:Y:S02]  /*6640*/  UIADD3 UR4, UPT, UPT, UR49, 0x4200, URZ ;  /* 0x0000420031047890 */ /* 0x000fe4000fffe0ff */
[----:B------:R-:W-:Y:S01]  /*6650*/  UIADD3 UR6, UP0, UPT, UR52, 0x680, URZ ;  /* 0x0000068034067890 */ /* 0x000fe2000ff1e0ff */
[----:B------:R-:W-:Y:S03]  /*6660*/  UMOV UR43, UR36 ;  /* 0x00000024002b7c82 */ /* 0x000fe60008000000 */
[----:B------:R-:W-:Y:S01]  /*6670*/  MOV R104, UR4 ;  /* 0x0000000400687c02 */ /* 0x000fe20008000f00 */
[----:B------:R-:W-:Y:S03]  /*6680*/  UIADD3.X UR7, UPT, UPT, URZ, UR53, URZ, UP0, !UPT ;  /* 0x00000035ff077290 */ /* 0x000fe600087fe4ff */
[----:B------:R-:W-:Y:S11]  /*6690*/  R2UR UR40, R104 ;  /* 0x00000000682872ca */ /* 0x000ff600000e0000 */
[----:B------:R-:W-:Y:S02]  /*66a0*/  @!UPT UIADD3 URZ, UPT, UPT, URZ, URZ, URZ ;  /* 0x000000fffffff290 */ /* 0x000fe4000fffe0ff */
[----:B------:R2:W-:Y:S01]  /*66b0*/  UTMASTG.3D [UR40], [UR6] ;  /* 0x00000028060073b5 */ /* 0x0005e20008010000 */
[----:B------:R0:W-:Y:S01]  /*66c0*/  UTMACMDFLUSH ;  /* 0x00000000000079b7 */ /* 0x0001e20000000000 */
[----:B--2---:R-:W-:Y:S04]  /*66d0*/  DEPBAR.LE SB0, 0x1 ;  /* 0x000080400000791a */ /* 0x004fe80000000000 */
.L_x_99:
[----:B------:R-:W-:Y:S05]  /*66e0*/  BSYNC.RECONVERGENT B0 ;  /* 0x0000000000007941 */ /* 0x000fea0003800200 */
.L_x_98:
[----:B------:R-:W-:Y:S06]  /*66f0*/  BAR.SYNC.DEFER_BLOCKING 0x1, 0x80 ;  /* 0x0042000000007b1d */ /* 0x000fec0000010000 */
[----:B------:R-:W2:Y:S01]  /*6700*/  @P6 SYNCS.PHASECHK.TRANS64.TRYWAIT P0, [R55+URZ+0x40], R74 ;  /* 0x0000404a370065a7 */ /* 0x000ea200080011ff */
[----:B------:R-:W-:Y:S01]  /*6710*/  BSSY B1, `(.L_x_100) ;  /* 0x000001f000017945 */ /* 0x000fe20003800000 */
[----:B--2---:R-:W-:Y:S03]  /*6720*/  @P6 SEL R64, RZ, 0x1, !P0 ;  /* 0x00000001ff406807 */ /* 0x004fe60004000000 */
[----:B------:R-:W-:Y:S05]  /*6730*/  @!P6 BRA `(.L_x_101) ;  /* 0x000000000070e947 */ /* 0x000fea0003800000 */
[----:B------:R-:W-:Y:S01]  /*6740*/  ISETP.NE.AND P1, PT, R65, RZ, PT ;  /* 0x000000ff4100720c */ /* 0x000fe20003f25270 */
[----:B------:R-:W-:Y:S01]  /*6750*/  BSSY B0, `(.L_x_102) ;  /* 0x0000008000007945 */ /* 0x000fe20003800000 */
[----:B------:R-:W-:Y:S11]  /*6760*/  ISETP.NE.AND P0, PT, R64, RZ, PT ;  /* 0x000000ff4000720c */ /* 0x000ff60003f05270 */
[----:B------:R-:W-:Y:S04]  /*6770*/  @P1 IMAD R3, R100, 0x1000, R67 ;  /* 0x0000100064031824 */ /* 0x000fe800078e0243 */
[----:B------:R-:W-:Y:S01]  /*6780*/  @P1 IMAD.IADD R2, R66, 0x1, R3 ;  /* 0x0000000142021824 */ /* 0x000fe200078e0203 */
[----:B------:R-:W-:Y:S06]  /*6790*/  @P0 BRA `(.L_x_103) ;  /* 0x00000000000c0947 */ /* 0x000fec0003800000 */
[----:B------:R-:W-:Y:S04]  /*67a0*/  SHF.L.U32 R0, R99, 0x1f, RZ ;  /* 0x0000001f63007819 */ /* 0x000fe800000006ff */
[----:B------:R-:W2:Y:S02]  /*67b0*/  SYNCS.PHASECHK.TRANS64.TRYWAIT P0, [R55+URZ+0x40], R0 ;  /* 0x00004000370075a7 */ /* 0x000ea400080011ff */
[----:B--2---:R-:W-:Y:S05]  /*67c0*/  @!P0 BRA `(.L_x_104) ;  /* 0x0000003000d48947 */ /* 0x004fea0003800000 */
.L_x_103:
[----:B------:R-:W-:Y:S05]  /*67d0*/  BSYNC B0 ;  /* 0x0000000000007941 */ /* 0x000fea0003800000 */
.L_x_102:
[----:B------:R-:W-:Y:S01]  /*67e0*/  ISETP.NE.AND P0, PT, R65, RZ, PT ;  /* 0x000000ff4100720c */ /* 0x000fe20003f05270 */
[----:B--2---:R-:W-:Y:S02]  /*67f0*/  VIADD R55, R55, 0x60 ;  /* 0x0000006037377836 */ /* 0x004fe40000000000 */
[----:B------:R-:W-:Y:S02]  /*6800*/  IMAD.U32 R0, RZ, RZ, UR37 ;  /* 0x00000025ff007e24 */ /* 0x000fe4000f8e00ff */
[----:B------:R-:W-:Y:S03]  /*6810*/  VIADD R100, R100, 0x1 ;  /* 0x0000000164647836 */ /* 0x000fe60000000000 */
[----:B------:R-:W-:Y:S05]  /*6820*/  PRMT R0, R0, 0x654, R55 ;  /* 0x0000065400007816 */ /* 0x000fea0000000037 */
[----:B------:R2:W3:Y:S04]  /*6830*/  @P0 LDS.128 R56, [R3+0x200] ;  /* 0x0002000003380984 */ /* 0x0004e80000000c00 */
[----:B------:R2:W4:Y:S01]  /*6840*/  @P0 LDS.128 R60, [R2+0x210] ;  /* 0x00021000023c0984 */ /* 0x0005220000000c00 */
        /* <DEDUP_REMOVED lines=10> */
[----:B--23--:R-:W-:Y:S02]  /*68f0*/  LOP3.LUT R99, R99, R0, RZ, 0x3c, !PT ;  /* 0x0000000063637212 */ /* 0x00cfe400078e3cff */
.L_x_101:
[----:B------:R-:W-:Y:S05]  /*6900*/  BSYNC B1 ;  /* 0x0000000000017941 */ /* 0x000fea0003800000 */
.L_x_100:
[----:B------:R-:W-:Y:S05]  /*6910*/  VIADD R3, R48, 0x40 ;  /* 0x0000004030037836 */ /* 0x000fea0000000000 */
[----:B------:R-:W-:Y:S04]  /*6920*/  SHF.R.U32.HI R3, RZ, 0x15, R3 ;  /* 0x00000015ff037819 */ /* 0x000fe80000011603 */
[----:B------:R-:W-:Y:S11]  /*6930*/  LOP3.LUT P0, RZ, R3, 0x3, R96, 0x48, !PT ;  /* 0x0000000303ff7812 */ /* 0x000ff60007804860 */
[----:B------:R-:W-:Y:S02]  /*6940*/  @!UPT UIADD3 URZ, UPT, UPT, URZ, URZ, URZ ;  /* 0x000000fffffff290 */ /* 0x000fe4000fffe0ff */
[----:B------:R-:W-:Y:S05]  /*6950*/  @!P0 BRA `(.L_x_105) ;  /* 0x0000000000408947 */ /* 0x000fea0003800000 */
[----:B------:R-:W2:Y:S01]  /*6960*/  LDCU.64 UR8, c[0x4][0x78] ;  /* 0x01000f00ff0877ac */ /* 0x000ea20008000a00 */
[----:B------:R-:W-:Y:S01]  /*6970*/  MOV R3, 0x0 ;  /* 0x0000000000037802 */ /* 0x000fe20000000f00 */
[----:B------:R-:W-:Y:S02]  /*6980*/  HFMA2 R12, -RZ, RZ, 0, 5.9604644775390625e-08 ;  /* 0x00000001ff0c7431 */ /* 0x000fe400000001ff */
[----:B------:R-:W-:Y:S02]  /*6990*/  IMAD.MOV.U32 R8, RZ, RZ, 0x192 ;  /* 0x00000192ff087424 */ /* 0x000fe400078e00ff */
[----:B------:R-:W-:Y:S01]  /*69a0*/  IMAD.MOV.U32 R13, RZ, RZ, RZ ;  /* 0x000000ffff0d7224 */ /* 0x000fe200078e00ff */
[----:B------:R-:W3:Y:S01]  /*69b0*/  LDCU.64 UR6, c[0x4][0x80] ;  /* 0x01001000ff0677ac */ /* 0x000ee20008000a00 */
[----:B------:R-:W1:Y:S01]  /*69c0*/  LDC.64 R2, c[0x4][R3] ;  /* 0x0100000003027b82 */ /* 0x000e620000000a00 */
[----:B------:R-:W5:Y:S01]  /*69d0*/  LDCU.64 UR4, c[0x4][0x18] ;  /* 0x01000300ff0477ac */ /* 0x000f620008000a00 */
[----:B--2---:R-:W-:Y:S01]  /*69e0*/  MOV R5, UR9 ;  /* 0x0000000900057c02 */ /* 0x004fe20008000f00 */
[----:B------:R-:W-:Y:S01]  /*69f0*/  IMAD.U32 R4, RZ, RZ, UR8 ;  /* 0x00000008ff047e24 */ /* 0x000fe2000f8e00ff */
[----:B---3--:R-:W-:Y:S01]  /*6a00*/  MOV R7, UR7 ;  /* 0x0000000700077c02 */ /* 0x008fe20008000f00 */
[----:B------:R-:W-:Y:S01]  /*6a10*/  IMAD.U32 R6, RZ, RZ, UR6 ;  /* 0x00000006ff067e24 */ /* 0x000fe2000f8e00ff */
[----:B-----5:R-:W-:Y:S01]  /*6a20*/  MOV R11, UR5 ;  /* 0x00000005000b7c02 */ /* 0x020fe20008000f00 */
[----:B------:R-:W-:Y:S02]  /*6a30*/  IMAD.U32 R10, RZ, RZ, UR4 ;  /* 0x00000004ff0a7e24 */ /* 0x000fe4000f8e00ff */
[----:B------:R-:W-:Y:S07]  /*6a40*/  LEPC R20, `(.L_x_105) ;  /* 0x000000001014794e */ /* 0x000fee0000000000 */
[----:B-1--4-:R-:W-:Y:S05]  /*6a50*/  CALL.ABS.NOINC R2 ;  /* 0x0000000002007343 */ /* 0x012fea0003c00000 */
.L_x_105:
[----:B------:R-:W-:Y:S01]  /*6a60*/  SHF.L.U32 R51, R56, 0x10, RZ ;  /* 0x0000001038337819 */ /* 0x000fe200000006ff */
[----:B------:R-:W-:Y:S05]  /*6a70*/  WARPSYNC.ALL ;  /* 0x0000000000007948 */ /* 0x000fea0003800000 */
[----:B------:R-:W-:Y:S01]  /*6a80*/  R2UR UR4, R48 ;  /* 0x00000000300472ca */ /* 0x000fe200000e0000 */
[----:B------:R-:W-:Y:S01]  /*6a90*/  BSSY.RECONVERGENT B0, `(.L_x_106) ;  /* 0x0000099000007945 */ /* 0x000fe20003800200 */
[C---:B------:R-:W-:Y:S02]  /*6aa0*/  PRMT R49, R56.reuse, 0x8880, RZ ;  /* 0x0000888038317816 */ /* 0x040fe400000000ff */
[----:B------:R-:W-:Y:S02]  /*6ab0*/  SHF.R.S32.HI R51, RZ, 0x18, R51 ;  /* 0x00000018ff337819 */ /* 0x000fe40000011433 */
[----:B------:R-:W-:Y:S02]  /*6ac0*/  SHF.L.U32 R52, R56, 0x8, RZ ;  /* 0x0000000838347819 */ /* 0x000fe400000006ff */
[----:B------:R-:W-:Y:S02]  /*6ad0*/  SHF.L.U32 R53, R57, 0x8, RZ ;  /* 0x0000000839357819 */ /* 0x000fe400000006ff */
[----:B------:R-:W-:Y:S02]  /*6ae0*/  SHF.R.S32.HI R54, RZ, 0x18, R58 ;  /* 0x00000018ff367819 */ /* 0x000fe4000001143a */
[----:B------:R-:W-:Y:S01]  /*6af0*/  SHF.R.S32.HI R53, RZ, 0x18, R53 ;  /* 0x00000018ff357819 */ /* 0x000fe20000011435 */
[----:B------:R-:W-:Y:S01]  /*6b00*/  LDTM.16dp32bit_t0_t15.x32 R4, tmem[UR4+0x40] ;  /* 0x00004004000479ee */ /* 0x000fe20008a80000 */
[----:B------:R-:W2:Y:S01]  /*6b10*/  LDTM.16dp32bit_t16_t31.x32 R4, tmem[UR4+0x60] ;  /* 0x00006004000479ee */ /* 0x000ea20008aa0000 */
[----:B----4-:R-:W-:Y:S02]  /*6b20*/  SHF.L.U32 R55, R62, 0x8, RZ ;  /* 0x000000083e377819 */ /* 0x010fe400000006ff */
[----:B------:R-:W-:Y:S02]  /*6b30*/  ISETP.NE.AND P0, PT, R105, RZ, PT ;  /* 0x000000ff6900720c */ /* 0x000fe40003f05270 */
[----:B------:R-:W-:Y:S02]  /*6b40*/  SHF.R.S32.HI R55, RZ, 0x18, R55 ;  /* 0x00000018ff377819 */ /* 0x000fe40000011437 */
[----:B------:R-:W-:Y:S01]  /*6b50*/  ISETP.NE.AND P6, PT, R72, RZ, PT ;  /* 0x000000ff4800720c */ /* 0x000fe20003fc5270 */
[C---:B--2---:R-:W-:Y:S02]  /*6b60*/  IMAD R0, R47.reuse, R4, RZ ;  /* 0x000000042f007224 */ /* 0x044fe400078e02ff */
        /* <DEDUP_REMOVED lines=12> */
[C---:B------:R-:W-:Y:S01]  /*6c30*/  IMAD R4, R47.reuse, R8, RZ ;  /* 0x000000082f047224 */ /* 0x040fe200078e02ff */
[----:B------:R-:W-:Y:S01]  /*6c40*/  SHF.L.U32 R52, R58, 0x10, RZ ;  /* 0x000000103a347819 */ /* 0x000fe200000006ff */
[----:B------:R-:W-:Y:S01]  /*6c50*/  IMAD R5, R47, R9, RZ ;  /* 0x000000092f057224 */ /* 0x000fe200078e02ff */
[----:B-1----:R-:W-:Y:S01]  /*6c60*/  I2IP.S8.S32.SAT R69, R7, R3, RZ ;  /* 0x0000000307457239 */ /* 0x002fe200000014ff */
[----:B------:R-:W-:Y:S01]  /*6c70*/  IMAD R6, R47, R10, RZ ;  /* 0x0000000a2f067224 */ /* 0x000fe200078e02ff */
[----:B------:R-:W-:Y:S01]  /*6c80*/  SHF.R.S32.HI R52, RZ, 0x18, R52 ;  /* 0x00000018ff347819 */ /* 0x000fe20000011434 */
[----:B------:R-:W-:Y:S01]  /*6c90*/  IMAD R4, R49, R50, R4 ;  /* 0x0000003231047224 */ /* 0x000fe200078e0204 */
[----:B------:R-:W-:Y:S01]  /*6ca0*/  I2IP.S8.S32.SAT R68, R2, R0, R69 ;  /* 0x0000000002447239 */ /* 0x000fe20000001445 */
[-C--:B------:R-:W-:Y:S01]  /*6cb0*/  IMAD R5, R51, R50.reuse, R5 ;  /* 0x0000003233057224 */ /* 0x080fe200078e0205 */
[----:B------:R-:W-:Y:S01]  /*6cc0*/  SHF.R.S32.HI R49, RZ, 0x18, R57 ;  /* 0x00000018ff317819 */ /* 0x000fe20000011439 */
[----:B------:R-:W-:Y:S01]  /*6cd0*/  IMAD R11, R47, R11, RZ ;  /* 0x0000000b2f0b7224 */ /* 0x000fe200078e02ff */
[C---:B------:R-:W-:Y:S01]  /*6ce0*/  PRMT R51, R58.reuse, 0x8880, RZ ;  /* 0x000088803a337816 */ /* 0x040fe200000000ff */
[----:B------:R-:W-:Y:S01]  /*6cf0*/  IMAD R6, R53, R50, R6 ;  /* 0x0000003235067224 */ /* 0x000fe200078e0206 */
[----:B------:R-:W-:Y:S01]  /*6d00*/  SHF.L.U32 R53, R58, 0x8, RZ ;  /* 0x000000083a357819 */ /* 0x000fe200000006ff */
[C---:B------:R-:W-:Y:S02]  /*6d10*/  IMAD R8, R47.reuse, R12, RZ ;  /* 0x0000000c2f087224 */ /* 0x040fe400078e02ff */
[----:B------:R-:W-:Y:S01]  /*6d20*/  IMAD R9, R47, R13, RZ ;  /* 0x0000000d2f097224 */ /* 0x000fe200078e02ff */
[----:B------:R-:W-:Y:S01]  /*6d30*/  SHF.R.S32.HI R53, RZ, 0x18, R53 ;  /* 0x00000018ff357819 */ /* 0x000fe20000011435 */
[----:B------:R-:W-:Y:S01]  /*6d40*/  IMAD R11, R49, R50, R11 ;  /* 0x00000032310b7224 */ /* 0x000fe200078e020b */
[----:B------:R-:W-:Y:S01]  /*6d50*/  PRMT R49, R59, 0x8880, RZ ;  /* 0x000088803b317816 */ /* 0x000fe200000000ff */
[----:B------:R-:W-:Y:S02]  /*6d60*/  IMAD R10, R47, R14, RZ ;  /* 0x0000000e2f0a7224 */ /* 0x000fe400078e02ff */
[----:B------:R-:W-:Y:S01]  /*6d70*/  IMAD R8, R51, R50, R8 ;  /* 0x0000003233087224 */ /* 0x000fe200078e0208 */
[----:B------:R-:W-:Y:S01]  /*6d80*/  I2IP.S8.S32.SAT R70, R11, R6, RZ ;  /* 0x000000060b467239 */ /* 0x000fe200000014ff */
[-C--:B------:R-:W-:Y:S01]  /*6d90*/  IMAD R9, R52, R50.reuse, R9 ;  /* 0x0000003234097224 */ /* 0x080fe200078e0209 */
[----:B------:R-:W-:Y:S01]  /*6da0*/  SHF.L.U32 R51, R59, 0x10, RZ ;  /* 0x000000103b337819 */ /* 0x000fe200000006ff */
[----:B------:R-:W-:Y:S01]  /*6db0*/  IMAD R10, R53, R50, R10 ;  /* 0x00000032350a7224 */ /* 0x000fe200078e020a */
[----:B------:R-:W-:Y:S01]  /*6dc0*/  I2IP.S8.S32.SAT R69, R5, R4, R70 ;  /* 0x0000000405457239 */ /* 0x000fe20000001446 */
[----:B------:R-:W-:Y:S01]  /*6dd0*/  IMAD R15, R47, R15, RZ ;  /* 0x0000000f2f0f7224 */ /* 0x000fe200078e02ff */
[----:B------:R-:W-:Y:S01]  /*6de0*/  SHF.R.S32.HI R51, RZ, 0x18, R51 ;  /* 0x00000018ff337819 */ /* 0x000fe20000011433 */
[----:B------:R-:W-:Y:S01]  /*6df0*/  IMAD.SHL.U32 R53, R59, 0x100, RZ ;  /* 0x000001003b357824 */ /* 0x000fe200078e00ff */
[----:B------:R-:W-:Y:S01]  /*6e00*/  SHF.R.S32.HI R52, RZ, 0x18, R59 ;  /* 0x00000018ff347819 */ /* 0x000fe2000001143b */
[C---:B------:R-:W-:Y:S02]  /*6e10*/  IMAD R12, R47.reuse, R16, RZ ;  /* 0x000000102f0c7224 */ /* 0x040fe400078e02ff */
[----:B------:R-:W-:Y:S01]  /*6e20*/  IMAD R13, R47, R17, RZ ;  /* 0x000000112f0d7224 */ /* 0x000fe200078e02ff */
[----:B------:R-:W-:Y:S01]  /*6e30*/  SHF.R.S32.HI R53, RZ, 0x18, R53 ;  /* 0x00000018ff357819 */ /* 0x000fe20000011435 */
[----:B------:R-:W-:Y:S01]  /*6e40*/  IMAD R15, R54, R50, R15 ;  /* 0x00000032360f7224 */ /* 0x000fe200078e020f */
[----:B------:R-:W-:Y:S01]  /*6e50*/  SHF.L.U32 R54, R61, 0x10, RZ ;  /* 0x000000103d367819 */ /* 0x000fe200000006ff */
[----:B------:R-:W-:Y:S02]  /*6e60*/  IMAD R14, R47, R18, RZ ;  /* 0x000000122f0e7224 */ /* 0x000fe400078e02ff */
[----:B------:R-:W-:Y:S01]  /*6e70*/  IMAD R12, R49, R50, R12 ;  /* 0x00000032310c7224 */ /* 0x000fe200078e020c */
[----:B------:R-:W-:Y:S01]  /*6e80*/  I2IP.S8.S32.SAT R71, R15, R10, RZ ;  /* 0x0000000a0f477239 */ /* 0x000fe200000014ff */
[----:B------:R-:W-:Y:S01]  /*6e90*/  IMAD R19, R47, R19, RZ ;  /* 0x000000132f137224 */ /* 0x000fe200078e02ff */
[----:B------:R-:W-:Y:S01]  /*6ea0*/  PRMT R49, R60, 0x8880, RZ ;  /* 0x000088803c317816 */ /* 0x000fe200000000ff */
[----:B------:R-:W-:Y:S01]  /*6eb0*/  IMAD R13, R51, R50, R13 ;  /* 0x00000032330d7224 */ /* 0x000fe200078e020d */
[----:B------:R-:W-:Y:S01]  /*6ec0*/  I2IP.S8.S32.SAT R70, R9, R8, R71 ;  /* 0x0000000809467239 */ /* 0x000fe20000001447 */
[----:B------:R-:W-:Y:S01]  /*6ed0*/  IMAD R16, R47, R20, RZ ;  /* 0x000000142f107224 */ /* 0x000fe200078e02ff */
[----:B------:R-:W-:Y:S01]  /*6ee0*/  SHF.R.S32.HI R54, RZ, 0x18, R54 ;  /* 0x00000018ff367819 */ /* 0x000fe20000011436 */
[-C--:B------:R-:W-:Y:S01]  /*6ef0*/  IMAD R14, R53, R50.reuse, R14 ;  /* 0x00000032350e7224 */ /* 0x080fe200078e020e */
[----:B------:R-:W-:Y:S01]  /*6f00*/  PRMT R53, R61, 0x8880, RZ ;  /* 0x000088803d357816 */ /* 0x000fe200000000ff */
[-C--:B------:R-:W-:Y:S01]  /*6f10*/  IMAD R19, R52, R50.reuse, R19 ;  /* 0x0000003234137224 */ /* 0x080fe200078e0213 */
[----:B------:R-:W-:Y:S01]  /*6f20*/  SHF.R.S32.HI R52, RZ, 0x18, R60 ;  /* 0x00000018ff347819 */ /* 0x000fe2000001143c */
[----:B------:R-:W-:Y:S01]  /*6f30*/  IMAD R16, R49, R50, R16 ;  /* 0x0000003231107224 */ /* 0x000fe200078e0210 */
[C---:B------:R-:W-:Y:S01]  /*6f40*/  SHF.L.U32 R49, R60.reuse, 0x10, RZ ;  /* 0x000000103c317819 */ /* 0x040fe200000006ff */
[C---:B------:R-:W-:Y:S01]  /*6f50*/  IMAD R17, R47.reuse, R21, RZ ;  /* 0x000000152f117224 */ /* 0x040fe200078e02ff */
[----:B------:R-:W-:Y:S01]  /*6f60*/  SHF.L.U32 R51, R60, 0x8, RZ ;  /* 0x000000083c337819 */ /* 0x000fe200000006ff */
[C---:B------:R-:W-:Y:S01]  /*6f70*/  IMAD R18, R47.reuse, R22, RZ ;  /* 0x000000162f127224 */ /* 0x040fe200078e02ff */
[----:B------:R-:W-:Y:S01]  /*6f80*/  SHF.R.S32.HI R49, RZ, 0x18, R49 ;  /* 0x00000018ff317819 */ /* 0x000fe20000011431 */
[C---:B------:R-:W-:Y:S01]  /*6f90*/  IMAD R23, R47.reuse, R23, RZ ;  /* 0x000000172f177224 */ /* 0x040fe200078e02ff */
[----:B------:R-:W-:Y:S01]  /*6fa0*/  SHF.R.S32.HI R51, RZ, 0x18, R51 ;  /* 0x00000018ff337819 */ /* 0x000fe20000011433 */
[----:B------:R-:W-:Y:S01]  /*6fb0*/  IMAD R20, R47, R24, RZ ;  /* 0x000000182f147224 */ /* 0x000fe200078e02ff */
[----:B------:R-:W-:Y:S01]  /*6fc0*/  I2IP.S8.S32.SAT R71, R19, R14, RZ ;  /* 0x0000000e13477239 */ /* 0x000fe200000014ff */
[----:B------:R-:W-:Y:S02]  /*6fd0*/  IMAD R17, R49, R50, R17 ;  /* 0x0000003231117224 */ /* 0x000fe400078e0211 */
[----:B------:R-:W-:Y:S01]  /*6fe0*/  IMAD.SHL.U32 R49, R61, 0x100, RZ ;  /* 0x000001003d317824 */ /* 0x000fe200078e00ff */
[----:B------:R-:W-:Y:S01]  /*6ff0*/  I2IP.S8.S32.SAT R71, R13, R12, R71 ;  /* 0x0000000c0d477239 */ /* 0x000fe20000001447 */
[-C--:B------:R-:W-:Y:S01]  /*7000*/  IMAD R18, R51, R50.reuse, R18 ;  /* 0x0000003233127224 */ /* 0x080fe200078e0212 */
[----:B------:R-:W-:Y:S01]  /*7010*/  SHF.R.S32.HI R51, RZ, 0x18, R61 ;  /* 0x00000018ff337819 */ /* 0x000fe2000001143d */
[C---:B------:R-:W-:Y:S01]  /*7020*/  IMAD R21, R47.reuse, R25, RZ ;  /* 0x000000192f157224 */ /* 0x040fe200078e02ff */
[----:B------:R-:W-:Y:S01]  /*7030*/  SHF.R.S32.HI R49, RZ, 0x18, R49 ;  /* 0x00000018ff317819 */ /* 0x000fe20000011431 */
[----:B------:R-:W-:Y:S01]  /*7040*/  IMAD R23, R52, R50, R23 ;  /* 0x0000003234177224 */ /* 0x000fe200078e0217 */
[----:B------:R1:W-:Y:S01]  /*7050*/  STS.128 [R95+UR49+0x5200], R68 ;  /* 0x005200445f007988 */ /* 0x0003e20008000c31 */
[----:B------:R-:W-:Y:S01]  /*7060*/  IMAD R22, R47, R26, RZ ;  /* 0x0000001a2f167224 */ /* 0x000fe200078e02ff */
[C---:B------:R-:W-:Y:S01]  /*7070*/  SHF.L.U32 R52, R62.reuse, 0x10, RZ ;  /* 0x000000103e347819 */ /* 0x040fe200000006ff */
        /* <DEDUP_REMOVED lines=9> */
[----:B------:R-:W-:Y:S01]  /*7110*/  SHF.R.S32.HI R49, RZ, 0x18, R62 ;  /* 0x00000018ff317819 */ /* 0x000fe2000001143e */
[----:B------:R-:W-:Y:S01]  /*7120*/  IMAD R25, R47, R29, RZ ;  /* 0x0000001d2f197224 */ /* 0x000fe200078e02ff */
[----:B------:R-:W-:Y:S01]  /*7130*/  SHF.R.S32.HI R54, RZ, 0x18, R63 ;  /* 0x00000018ff367819 */ /* 0x000fe2000001143f */
[-C--:B------:R-:W-:Y:S01]  /*7140*/  IMAD R27, R51, R50.reuse, R27 ;  /* 0x00000032331b7224 */ /* 0x080fe200078e021b */
[----:B------:R-:W-:Y:S01]  /*7150*/  PRMT R51, R63, 0x8880, RZ ;  /* 0x000088803f337816 */ /* 0x000fe200000000ff */
[----:B------:R-:W-:Y:S01]  /*7160*/  IMAD R24, R53, R50, R24 ;  /* 0x0000003235187224 */ /* 0x000fe200078e0218 */
[----:B------:R-:W-:Y:S01]  /*7170*/  SHF.L.U32 R53, R63, 0x8, RZ ;  /* 0x000000083f357819 */ /* 0x000fe200000006ff */
[----:B------:R-:W-:Y:S01]  /*7180*/  IMAD R26, R47, R30, RZ ;  /* 0x0000001e2f1a7224 */ /* 0x000fe200078e02ff */
[----:B------:R-:W-:Y:S01]  /*7190*/  I2IP.S8.S32.SAT R73, R27, R22, RZ ;  /* 0x000000161b497239 */ /* 0x000fe200000014ff */
[----:B------:R-:W-:Y:S01]  /*71a0*/  IMAD R25, R52, R50, R25 ;  /* 0x0000003234197224 */ /* 0x000fe200078e0219 */
[----:B------:R-:W-:Y:S01]  /*71b0*/  SHF.L.U32 R52, R63, 0x10, RZ ;  /* 0x000000103f347819 */ /* 0x000fe200000006ff */
[C---:B------:R-:W-:Y:S01]  /*71c0*/  IMAD R31, R47.reuse, R31, RZ ;  /* 0x0000001f2f1f7224 */ /* 0x040fe200078e02ff */
[----:B------:R-:W-:Y:S01]  /*71d0*/  SHF.R.S32.HI R53, RZ, 0x18, R53 ;  /* 0x00000018ff357819 */ /* 0x000fe20000011435 */
[----:B------:R-:W-:Y:S01]  /*71e0*/  IMAD R28, R47, R32, RZ ;  /* 0x000000202f1c7224 */ /* 0x000fe200078e02ff */
[----:B------:R-:W-:Y:S01]  /*71f0*/  SHF.R.S32.HI R52, RZ, 0x18, R52 ;  /* 0x00000018ff347819 */ /* 0x000fe20000011434 */
[----:B------:R-:W-:Y:S01]  /*7200*/  IMAD R26, R55, R50, R26 ;  /* 0x00000032371a7224 */ /* 0x000fe200078e021a */
[----:B------:R-:W-:Y:S01]  /*7210*/  I2IP.S8.S32.SAT R77, R21, R20, R73 ;  /* 0x00000014154d7239 */ /* 0x000fe20000001449 */
[----:B------:R-:W-:Y:S01]  /*7220*/  IMAD R29, R47, R33, RZ ;  /* 0x000000212f1d7224 */ /* 0x000fe200078e02ff */
[----:B------:R-:W-:Y:S01]  /*7230*/  LEA R73, R100, UR49, 0x3 ;  /* 0x0000003164497c11 */ /* 0x000fe2000f8e18ff */
        /* <DEDUP_REMOVED lines=8> */
[----:B------:R-:W-:Y:S01]  /*72c0*/  @P6 SHF.L.U32 R74, R99, 0x1f, RZ ;  /* 0x0000001f634a6819 */ /* 0x000fe200000006ff */
        /* <DEDUP_REMOVED lines=12> */
[----:B------:R-:W-:Y:S02]  /*7390*/  UIADD3 UR8, UP0, UPT, UR52, 0x680, URZ ;  /* 0x0000068034087890 */ /* 0x000fe4000ff1e0ff */
[----:B------:R-:W-:Y:S02]  /*73a0*/  UIADD3 UR5, UPT, UPT, UR41, 0x40, URZ ;  /* 0x0000004029057890 */ /* 0x000fe4000fffe0ff */
[----:B------:R-:W-:Y:S02]  /*73b0*/  UIADD3 UR4, UPT, UPT, UR49, 0x5200, URZ ;  /* 0x0000520031047890 */ /* 0x000fe4000fffe0ff */
[----:B------:R-:W-:Y:S01]  /*73c0*/  UIADD3.X UR9, UPT, UPT, URZ, UR53, URZ, UP0, !UPT ;  /* 0x00000035ff097290 */ /* 0x000fe200087fe4ff */
[----:B------:R-:W-:Y:S01]  /*73d0*/  UMOV UR6, UR42 ;  /* 0x0000002a00067c82 */ /* 0x000fe20008000000 */
[----:B------:R-:W-:Y:S07]  /*73e0*/  UMOV UR7, UR36 ;  /* 0x0000002400077c82 */ /* 0x000fee0008000000 */
[----:B------:R2:W-:Y:S01]  /*73f0*/  UTMASTG.3D [UR4], [UR8] ;  /* 0x00000004080073b5 */ /* 0x0005e20008010000 */
[----:B------:R0:W-:Y:S01]  /*7400*/  UTMACMDFLUSH ;  /* 0x00000000000079b7 */ /* 0x0001e20000000000 */
[----:B--2---:R-:W-:Y:S04]  /*7410*/  DEPBAR.LE SB0, 0x1 ;  /* 0x000080400000791a */ /* 0x004fe80000000000 */
.L_x_107:
[----:B------:R-:W-:Y:S05]  /*7420*/  BSYNC.RECONVERGENT B0 ;  /* 0x0000000000007941 */ /* 0x000fea0003800200 */
.L_x_106:
        /* <DEDUP_REMOVED lines=14> */
.L_x_111:
[----:B------:R-:W-:Y:S05]  /*7510*/  BSYNC B0 ;  /* 0x0000000000007941 */ /* 0x000fea0003800000 */
.L_x_110:
        /* <DEDUP_REMOVED lines=18> */
.L_x_109:
[----:B------:R-:W-:Y:S05]  /*7640*/  BSYNC B1 ;  /* 0x0000000000017941 */ /* 0x000fea0003800000 */
.L_x_108:
        /* <DEDUP_REMOVED lines=21> */
.L_x_113:
        /* <DEDUP_REMOVED lines=8> */
[----:B------:R-:W-:Y:S02]  /*7820*/  ISETP.NE.AND P6, PT, R72, RZ, PT ;  /* 0x000000ff4800720c */ /* 0x000fe40003fc5270 */
[----:B------:R-:W-:Y:S01]  /*7830*/  SHF.R.S32.HI R53, RZ, 0x18, R53 ;  /* 0x00000018ff357819 */ /* 0x000fe20000011435 */
[----:B------:R-:W-:Y:S01]  /*7840*/  LDTM.16dp32bit_t0_t15.x32 R4, tmem[UR4+0x80] ;  /* 0x00008004000479ee */ /* 0x000fe20008a80000 */
[----:B------:R-:W2:Y:S01]  /*7850*/  LDTM.16dp32bit_t16_t31.x32 R4, tmem[UR4+0xa0] ;  /* 0x0000a004000479ee */ /* 0x000ea20008aa0000 */
[----:B------:R-:W-:Y:S02]  /*7860*/  SHF.R.S32.HI R54, RZ, 0x18, R58 ;  /* 0x00000018ff367819 */ /* 0x000fe4000001143a */
[----:B----4-:R-:W-:Y:S02]  /*7870*/  SHF.L.U32 R55, R62, 0x8, RZ ;  /* 0x000000083e377819 */ /* 0x010fe400000006ff */
[----:B------:R-:W-:Y:S02]  /*7880*/  ISETP.NE.AND P0, PT, R105, RZ, PT ;  /* 0x000000ff6900720c */ /* 0x000fe40003f05270 */
[----:B------:R-:W-:Y:S01]  /*7890*/  SHF.R.S32.HI R55, RZ, 0x18, R55 ;  /* 0x00000018ff377819 */ /* 0x000fe20000011437 */
        /* <DEDUP_REMOVED lines=132> */
[----:B------:R-:W-:Y:S02]  /*80e0*/  UIADD3 UR8, UP0, UPT, UR52, 0x680, URZ ;  /* 0x0000068034087890 */ /* 0x000fe4000ff1e0ff */
[----:B------:R-:W-:Y:S02]  /*80f0*/  UIADD3 UR5, UPT, UPT, UR41, 0x80, URZ ;  /* 0x0000008029057890 */ /* 0x000fe4000fffe0ff */
[----:B------:R-:W-:Y:S01]  /*8100*/  MOV R104, UR10 ;  /* 0x0000000a00687c02 */ /* 0x000fe20008000f00 */
[----:B------:R-:W-:Y:S01]  /*8110*/  UIADD3.X UR9, UPT, UPT, URZ, UR53, URZ, UP0, !UPT ;  /* 0x00000035ff097290 */ /* 0x000fe200087fe4ff */
[----:B------:R-:W-:Y:S02]  /*8120*/  UMOV UR6, UR42 ;  /* 0x0000002a00067c82 */ /* 0x000fe40008000000 */
[----:B------:R-:W-:Y:S01]  /*8130*/  R2UR UR4, R104 ;  /* 0x00000000680472ca */ /* 0x000fe200000e0000 */
[----:B------:R-:W-:Y:S11]  /*8140*/  UMOV UR7, UR36 ;  /* 0x0000002400077c82 */ /* 0x000ff60008000000 */
[----:B------:R-:W-:Y:S01]  /*8150*/  @!UPT UIADD3 URZ, UPT, UPT, URZ, URZ, URZ ;  /* 0x000000fffffff290 */ /* 0x000fe2000fffe0ff */
[----:B------:R2:W-:Y:S01]  /*8160*/  UTMASTG.3D [UR4], [UR8] ;  /* 0x00000004080073b5 */ /* 0x0005e20008010000 */
[----:B------:R0:W-:Y:S01]  /*8170*/  UTMACMDFLUSH ;  /* 0x00000000000079b7 */ /* 0x0001e20000000000 */
[----:B--2---:R-:W-:Y:S04]  /*8180*/  DEPBAR.LE SB0, 0x1 ;  /* 0x000080400000791a */ /* 0x004fe80000000000 */
.L_x_115:
[----:B------:R-:W-:Y:S05]  /*8190*/  BSYNC.RECONVERGENT B0 ;  /* 0x0000000000007941 */ /* 0x000fea0003800200 */
.L_x_114:
        /* <DEDUP_REMOVED lines=14> */
.L_x_119:
[----:B------:R-:W-:Y:S05]  /*8280*/  BSYNC B0 ;  /* 0x0000000000007941 */ /* 0x000fea0003800000 */
.L_x_118:
        /* <DEDUP_REMOVED lines=18> */
.L_x_117:
[----:B------:R-:W-:Y:S05]  /*83b0*/  BSYNC B1 ;  /* 0x0000000000017941 */ /* 0x000fea0003800000 */
.L_x_116:
        /* <DEDUP_REMOVED lines=21> */
.L_x_121:
[----:B------:R-:W-:Y:S01]  /*8510*/  ISETP.NE.AND P0, PT, R105, RZ, PT ;  /* 0x000000ff6900720c */ /* 0x000fe20003f05270 */
[----:B------:R-:W-:Y:S05]  /*8520*/  WARPSYNC.ALL ;  /* 0x0000000000007948 */ /* 0x000fea0003800000 */
[----:B------:R-:W-:Y:S01]  /*8530*/  IMAD.SHL.U32 R80, R57, 0x100, RZ ;  /* 0x0000010039507824 */ /* 0x000fe200078e00ff */
[----:B------:R-:W-:Y:S01]  /*8540*/  R2UR UR4, R48 ;  /* 0x00000000300472ca */ /* 0x000fe200000e0000 */
[----:B-1----:R-:W-:Y:S01]  /*8550*/  IMAD.SHL.U32 R74, R59, 0x100, RZ ;  /* 0x000001003b4a7824 */ /* 0x002fe200078e00ff */
[C---:B------:R-:W-:Y:S01]  /*8560*/  SHF.L.U32 R51, R56.reuse, 0x10, RZ ;  /* 0x0000001038337819 */ /* 0x040fe200000006ff */
[----:B----4-:R-:W-:Y:S01]  /*8570*/  IMAD.SHL.U32 R68, R61, 0x100, RZ ;  /* 0x000001003d447824 */ /* 0x010fe200078e00ff */
[C---:B------:R-:W-:Y:S01]  /*8580*/  PRMT R49, R56.reuse, 0x8880, RZ ;  /* 0x0000888038317816 */ /* 0x040fe200000000ff */
[----:B------:R-:W-:Y:S01]  /*8590*/  BSSY.RECONVERGENT B0, `(.L_x_122) ;  /* 0x000009e000007945 */ /* 0x000fe20003800200 */
[----:B------:R-:W-:Y:S02]  /*85a0*/  SHF.L.U32 R53, R56, 0x8, RZ ;  /* 0x0000000838357819 */ /* 0x000fe400000006ff */
[----:B------:R-:W-:Y:S02]  /*85b0*/  SHF.R.S32.HI R51, RZ, 0x18, R51 ;  /* 0x00000018ff337819 */ /* 0x000fe40000011433 */
[C---:B------:R-:W-:Y:S02]  /*85c0*/  PRMT R82, R57.reuse, 0x8880, RZ ;  /* 0x0000888039527816 */ /* 0x040fe400000000ff */
[----:B------:R-:W-:Y:S01]  /*85d0*/  SHF.R.S32.HI R53, RZ, 0x18, R53 ;  /* 0x00000018ff357819 */ /* 0x000fe20000011435 */
[----:B------:R-:W-:Y:S01]  /*85e0*/  LDTM.16dp32bit_t0_t15.x32 R4, tmem[UR4+0xc0] ;  /* 0x0000c004000479ee */ /* 0x000fe20008a80000 */
[----:B------:R-:W1:Y:S01]  /*85f0*/  LDTM.16dp32bit_t16_t31.x32 R4, tmem[UR4+0xe0] ;  /* 0x0000e004000479ee */ /* 0x000e620008aa0000 */
[----:B------:R-:W-:Y:S01]  /*8600*/  NOP ;  /* 0x0000000000007918 */ /* 0x000fe20000000000 */
[----:B------:R-:W-:Y:S02]  /*8610*/  R2UR UR5, R108 ;  /* 0x000000006c0572ca */ /* 0x000fe400000e0000 */
[----:B------:R-:W-:Y:S02]  /*8620*/  SHF.R.S32.HI R52, RZ, 0x18, R56 ;  /* 0x00000018ff347819 */ /* 0x000fe40000011438 */
[----:B------:R-:W-:Y:S02]  /*8630*/  SHF.L.U32 R81, R57, 0x10, RZ ;  /* 0x0000001039517819 */ /* 0x000fe400000006ff */
[C---:B------:R-:W-:Y:S02]  /*8640*/  PRMT R79, R58.reuse, 0x8880, RZ ;  /* 0x000088803a4f7816 */ /* 0x040fe400000000ff */
[----:B------:R-:W-:Y:S02]  /*8650*/  SHF.R.S32.HI R54, RZ, 0x18, R57 ;  /* 0x00000018ff367819 */ /* 0x000fe40000011439 */
[----:B------:R-:W-:Y:S02]  /*8660*/  SHF.L.U32 R78, R58, 0x10, RZ ;  /* 0x000000103a4e7819 */ /* 0x000fe400000006ff */
[C---:B------:R-:W-:Y:S01]  /*8670*/  PRMT R76, R59.reuse, 0x8880, RZ ;  /* 0x000088803b4c7816 */ /* 0x040fe200000000ff */
[----:B------:R-:W-:Y:S01]  /*8680*/  UIADD3 UR5, UPT, UPT, UR5, 0xd0, URZ ;  /* 0x000000d005057890 */ /* 0x000fe2000fffe0ff */
[----:B------:R-:W-:Y:S02]  /*8690*/  SHF.R.S32.HI R55, RZ, 0x18, R58 ;  /* 0x00000018ff377819 */ /* 0x000fe4000001143a */
[----:B------:R-:W-:Y:S01]  /*86a0*/  SHF.L.U32 R75, R59, 0x10, RZ ;  /* 0x000000103b4b7819 */ /* 0x000fe200000006ff */
[----:B------:R-:W-:Y:S01]  /*86b0*/  UPRMT UR5, UR37, 0x654, UR5 ;  /* 0x0000065425057896 */ /* 0x000fe20008000005 */
[C---:B------:R-:W-:Y:S02]  /*86c0*/  PRMT R73, R60.reuse, 0x8880, RZ ;  /* 0x000088803c497816 */ /* 0x040fe400000000ff */
[----:B------:R-:W-:Y:S01]  /*86d0*/  SHF.R.S32.HI R56, RZ, 0x18, R59 ;  /* 0x00000018ff387819 */ /* 0x000fe2000001143b */
[C---:B-1----:R-:W-:Y:S01]  /*86e0*/  IMAD R4, R47.reuse, R4, RZ ;  /* 0x000000042f047224 */ /* 0x042fe200078e02ff */
[----:B------:R-:W-:Y:S01]  /*86f0*/  SHF.L.U32 R72, R60, 0x10, RZ ;  /* 0x000000103c487819 */ /* 0x000fe200000006ff */
[----:B------:R-:W-:Y:S01]  /*8700*/  IMAD R5, R47, R5, RZ ;  /* 0x000000052f057224 */ /* 0x000fe200078e02ff */
[----:B------:R-:W-:Y:S01]  /*8710*/  PRMT R70, R61, 0x8880, RZ ;  /* 0x000088803d467816 */ /* 0x000fe200000000ff */
[----:B------:R-:W-:Y:S01]  /*8720*/  IMAD R6, R47, R6, RZ ;  /* 0x000000062f067224 */ /* 0x000fe200078e02ff */
[----:B------:R-:W-:Y:S01]  /*8730*/  SYNCS.ARRIVE.TRANS64.RED.A1T0 RZ, [UR5], RZ ;  /* 0x000000ffffff79a7 */ /* 0x000fe20008100405 */
[----:B------:R-:W-:Y:S01]  /*8740*/  IMAD R4, R49, R50, R4 ;  /* 0x0000003231047224 */ /* 0x000fe200078e0204 */
[----:B------:R-:W-:Y:S01]  /*8750*/  MOV R49, R82 ;  /* 0x0000005200317202 */ /* 0x000fe20000000f00 */
[----:B------:R-:W-:Y:S01]  /*8760*/  IMAD R7, R47, R7, RZ ;  /* 0x000000072f077224 */ /* 0x000fe200078e02ff */
[----:B------:R-:W-:Y:S01]  /*8770*/  SHF.R.S32.HI R57, RZ, 0x18, R60 ;  /* 0x00000018ff397819 */ /* 0x000fe2000001143c */
[-C--:B------:R-:W-:Y:S01]  /*8780*/  IMAD R5, R51, R50.reuse, R5 ;  /* 0x0000003233057224 */ /* 0x080fe200078e0205 */
[----:B------:R-:W-:Y:S01]  /*8790*/  SHF.R.S32.HI R51, RZ, 0x18, R81 ;  /* 0x00000018ff337819 */ /* 0x000fe20000011451 */
[----:B------:R-:W-:Y:S01]  /*87a0*/  IMAD R6, R53, R50, R6 ;  /* 0x0000003235067224 */ /* 0x000fe200078e0206 */
[----:B------:R-:W-:Y:S01]  /*87b0*/  SHF.R.S32.HI R53, RZ, 0x18, R80 ;  /* 0x00000018ff357819 */ /* 0x000fe20000011450 */
[----:B------:R-:W-:Y:S01]  /*87c0*/  IMAD R8, R47, R8, RZ ;  /* 0x000000082f087224 */ /* 0x000fe200078e02ff */
[----:B------:R-:W-:Y:S01]  /*87d0*/  SHF.L.U32 R69, R61, 0x10, RZ ;  /* 0x000000103d457819 */ /* 0x000fe200000006ff */
[----:B------:R-:W-:Y:S01]  /*87e0*/  IMAD R7, R52, R50, R7 ;  /* 0x0000003234077224 */ /* 0x000fe200078e0207 */
[----:B------:R-:W-:Y:S01]  /*87f0*/  SHF.R.S32.HI R52, RZ, 0x18, R75 ;  /* 0x00000018ff347819 */ /* 0x000fe2000001144b */
[C---:B------:R-:W-:Y:S01]  /*8800*/  IMAD R9, R47.reuse, R9, RZ ;  /* 0x000000092f097224 */ /* 0x040fe200078e02ff */
[----:B------:R-:W-:Y:S01]  /*8810*/  PRMT R67, R62, 0x8880, RZ ;  /* 0x000088803e437816 */ /* 0x000fe200000000ff */
[----:B------:R-:W-:Y:S01]  /*8820*/  IMAD R10, R47, R10, RZ ;  /* 0x0000000a2f0a7224 */ /* 0x000fe200078e02ff */
[----:B------:R-:W-:Y:S01]  /*8830*/  I2IP.S8.S32.SAT R112, R7, R6, RZ ;  /* 0x0000000607707239 */ /* 0x000fe200000014ff */
[----:B------:R-:W-:Y:S01]  /*8840*/  IMAD R8, R49, R50, R8 ;  /* 0x0000003231087224 */ /* 0x000fe200078e0208 */
[----:B------:R-:W-:Y:S01]  /*8850*/  MOV R49, R79 ;  /* 0x0000004f00317202 */ /* 0x000fe20000000f00 */
[----:B------:R-:W-:Y:S01]  /*8860*/  IMAD R11, R47, R11, RZ ;  /* 0x0000000b2f0b7224 */ /* 0x000fe200078e02ff */
[----:B------:R-:W-:Y:S01]  /*8870*/  I2IP.S8.S32.SAT R112, R5, R4, R112 ;  /* 0x0000000405707239 */ /* 0x000fe20000001470 */
[-C--:B------:R-:W-:Y:S01]  /*8880*/  IMAD R9, R51, R50.reuse, R9 ;  /* 0x0000003233097224 */ /* 0x080fe200078e0209 */
[----:B------:R-:W-:Y:S01]  /*8890*/  SHF.R.S32.HI R51, RZ, 0x18, R78 ;  /* 0x00000018ff337819 */ /* 0x000fe2000001144e */
[----:B------:R-:W-:Y:S01]  /*88a0*/  IMAD R10, R53, R50, R10 ;  /* 0x00000032350a7224 */ /* 0x000fe200078e020a */
[----:B------:R-:W-:Y:S01]  /*88b0*/  SHF.R.S32.HI R53, RZ, 0x18, R74 ;  /* 0x00000018ff357819 */ /* 0x000fe2000001144a */
[C---:B------:R-:W-:Y:S01]  /*88c0*/  IMAD R12, R47.reuse, R12, RZ ;  /* 0x0000000c2f0c7224 */ /* 0x040fe200078e02ff */
[----:B------:R-:W-:Y:S01]  /*88d0*/  SHF.L.U32 R77, R58, 0x8, RZ ;  /* 0x000000083a4d7819 */ /* 0x000fe200000006ff */
[-C--:B------:R-:W-:Y:S01]  /*88e0*/  IMAD R11, R54, R50.reuse, R11 ;  /* 0x00000032360b7224 */ /* 0x080fe200078e020b */
[----:B------:R-:W-:Y:S01]  /*88f0*/  SHF.R.S32.HI R58, RZ, 0x18, R61 ;  /* 0x00000018ff3a7819 */ /* 0x000fe2000001143d */
[----:B------:R-:W-:Y:S01]  /*8900*/  IMAD R13, R47, R13, RZ ;  /* 0x0000000d2f0d7224 */ /* 0x000fe200078e02ff */
[----:B------:R-:W-:Y:S01]  /*8910*/  SHF.L.U32 R66, R62, 0x10, RZ ;  /* 0x000000103e427819 */ /* 0x000fe200000006ff */
[----:B------:R-:W-:Y:S01]  /*8920*/  IMAD R12, R49, R50, R12 ;  /* 0x00000032310c7224 */ /* 0x000fe200078e020c */
[----:B------:R-:W-:Y:S01]  /*8930*/  SHF.R.S32.HI R49, RZ, 0x18, R77 ;  /* 0x00000018ff317819 */ /* 0x000fe2000001144d */
[----:B------:R-:W-:Y:S01]  /*8940*/  IMAD R14, R47, R14, RZ ;  /* 0x0000000e2f0e7224 */ /* 0x000fe200078e02ff */
[----:B------:R-:W-:Y:S01]  /*8950*/  I2IP.S8.S32.SAT R113, R11, R10, RZ ;  /* 0x0000000a0b717239 */ /* 0x000fe200000014ff */
[----:B------:R-:W-:Y:S01]  /*8960*/  IMAD R15, R47, R15, RZ ;  /* 0x0000000f2f0f7224 */ /* 0x000fe200078e02ff */
[----:B------:R-:W-:Y:S01]  /*8970*/  PRMT R64, R63, 0x8880, RZ ;  /* 0x000088803f407816 */ /* 0x000fe200000000ff */
[----:B------:R-:W-:Y:S01]  /*8980*/  IMAD R13, R51, R50, R13 ;  /* 0x00000032330d7224 */ /* 0x000fe200078e020d */
[----:B------:R-:W-:Y:S01]  /*8990*/  MOV R51, R76 ;  /* 0x0000004c00337202 */ /* 0x000fe20000000f00 */
[----:B------:R-:W-:Y:S01]  /*89a0*/  IMAD R16, R47, R16, RZ ;  /* 0x000000102f107224 */ /* 0x000fe200078e02ff */
[----:B------:R-:W-:Y:S01]  /*89b0*/  I2IP.S8.S32.SAT R113, R9, R8, R113 ;  /* 0x0000000809717239 */ /* 0x000fe20000001471 */
[-C--:B------:R-:W-:Y:S01]  /*89c0*/  IMAD R14, R49, R50.reuse, R14 ;  /* 0x00000032310e7224 */ /* 0x080fe200078e020e */
[----:B------:R-:W-:Y:S01]  /*89d0*/  SHF.R.S32.HI R59, RZ, 0x18, R62 ;  /* 0x00000018ff3b7819 */ /* 0x000fe2000001143e */
[----:B------:R-:W-:Y:S01]  /*89e0*/  IMAD R17, R47, R17, RZ ;  /* 0x000000112f117224 */ /* 0x000fe200078e02ff */
[----:B------:R-:W-:Y:S01]  /*89f0*/  SHF.L.U32 R71, R60, 0x8, RZ ;  /* 0x000000083c477819 */ /* 0x000fe200000006ff */
[----:B------:R-:W-:Y:S01]  /*8a00*/  IMAD R15, R55, R50, R15 ;  /* 0x00000032370f7224 */ /* 0x000fe200078e020f */
[----:B------:R-:W-:Y:S01]  /*8a10*/  SHF.R.S32.HI R60, RZ, 0x18, R63 ;  /* 0x00000018ff3c7819 */ /* 0x000fe2000001143f */
[----:B------:R-:W-:Y:S01]  /*8a20*/  IMAD R18, R47, R18, RZ ;  /* 0x000000122f127224 */ /* 0x000fe200078e02ff */
[----:B------:R-:W-:Y:S01]  /*8a30*/  SHF.L.U32 R65, R62, 0x8, RZ ;  /* 0x000000083e417819 */ /* 0x000fe200000006ff */
[----:B------:R-:W-:Y:S01]  /*8a40*/  IMAD R16, R51, R50, R16 ;  /* 0x0000003233107224 */ /* 0x000fe200078e0210 */
[----:B------:R-:W-:Y:S01]  /*8a50*/  I2IP.S8.S32.SAT R114, R15, R14, RZ ;  /* 0x0000000e0f727239 */ /* 0x000fe200000014ff */
[----:B------:R-:W-:Y:S01]  /*8a60*/  IMAD R19, R47, R19, RZ ;  /* 0x000000132f137224 */ /* 0x000fe200078e02ff */
[----:B------:R-:W-:Y:S01]  /*8a70*/  SHF.R.S32.HI R51, RZ, 0x18, R72 ;  /* 0x00000018ff337819 */ /* 0x000fe20000011448 */
[----:B------:R-:W-:Y:S01]  /*8a80*/  IMAD R17, R52, R50, R17 ;  /* 0x0000003234117224 */ /* 0x000fe200078e0211 */
[----:B------:R-:W-:Y:S01]  /*8a90*/  I2IP.S8.S32.SAT R114, R13, R12, R114 ;  /* 0x0000000c0d727239 */ /* 0x000fe20000001472 */
[----:B------:R-:W-:Y:S01]  /*8aa0*/  IMAD R0, R47, R20, RZ ;  /* 0x000000142f007224 */ /* 0x000fe200078e02ff */
[----:B------:R-:W-:Y:S01]  /*8ab0*/  SHF.R.S32.HI R52, RZ, 0x18, R71 ;  /* 0x00000018ff347819 */ /* 0x000fe20000011447 */
[-C--:B------:R-:W-:Y:S01]  /*8ac0*/  IMAD R18, R53, R50.reuse, R18 ;  /* 0x0000003235127224 */ /* 0x080fe200078e0212 */
[----:B------:R-:W-:Y:S01]  /*8ad0*/  SHF.R.S32.HI R53, RZ, 0x18, R68 ;  /* 0x00000018ff357819 */ /* 0x000fe20000011444 */
[----:B------:R-:W-:Y:S01]  /*8ae0*/  IMAD.MOV.U32 R49, RZ, RZ, R73 ;  /* 0x000000ffff317224 */ /* 0x000fe200078e0049 */
[----:B------:R-:W-:Y:S01]  /*8af0*/  SHF.L.U32 R62, R63, 0x10, RZ ;  /* 0x000000103f3e7819 */ /* 0x000fe200000006ff */
[C---:B------:R-:W-:Y:S01]  /*8b00*/  IMAD R2, R47.reuse, R21, RZ ;  /* 0x000000152f027224 */ /* 0x040fe200078e02ff */
[----:B------:R-:W-:Y:S01]  /*8b10*/  IADD3 R44, PT, PT, R44, 0x1, RZ ;  /* 0x000000012c2c7810 */ /* 0x000fe20007ffe0ff */
[----:B------:R-:W-:Y:S02]  /*8b20*/  IMAD R19, R56, R50, R19 ;  /* 0x0000003238137224 */ /* 0x000fe400078e0213 */
[----:B------:R-:W-:Y:S02]  /*8b30*/  IMAD R3, R47, R22, RZ ;  /* 0x000000162f037224 */ /* 0x000fe400078e02ff */
[----:B------:R-:W-:Y:S01]  /*8b40*/  IMAD R0, R49, R50, R0 ;  /* 0x0000003231007224 */ /* 0x000fe200078e0200 */
[----:B------:R-:W-:Y:S01]  /*8b50*/  I2IP.S8.S32.SAT R115, R19, R18, RZ ;  /* 0x0000001213737239 */ /* 0x000fe200000014ff */
[----:B------:R-:W-:Y:S01]  /*8b60*/  IMAD R23, R47, R23, RZ ;  /* 0x000000172f177224 */ /* 0x000fe200078e02ff */
[----:B------:R-:W-:Y:S01]  /*8b70*/  MOV R49, R70 ;  /* 0x0000004600317202 */ /* 0x000fe20000000f00 */
[----:B------:R-:W-:Y:S01]  /*8b80*/  IMAD R2, R51, R50, R2 ;  /* 0x0000003233027224 */ /* 0x000fe200078e0202 */
[----:B------:R-:W-:Y:S01]  /*8b90*/  I2IP.S8.S32.SAT R115, R17, R16, R115 ;  /* 0x0000001011737239 */ /* 0x000fe20000001473 */
[C---:B------:R-:W-:Y:S01]  /*8ba0*/  IMAD R20, R47.reuse, R24, RZ ;  /* 0x000000182f147224 */ /* 0x040fe200078e02ff */
[----:B------:R-:W-:Y:S01]  /*8bb0*/  SHF.R.S32.HI R51, RZ, 0x18, R69 ;  /* 0x00000018ff337819 */ /* 0x000fe20000011445 */
[-C--:B------:R-:W-:Y:S01]  /*8bc0*/  IMAD R3, R52, R50.reuse, R3 ;  /* 0x0000003234037224 */ /* 0x080fe200078e0203 */
[----:B------:R-:W-:Y:S01]  /*8bd0*/  SHF.R.S32.HI R52, RZ, 0x18, R62 ;  /* 0x00000018ff347819 */ /* 0x000fe2000001143e */
[----:B------:R-:W-:Y:S01]  /*8be0*/  IMAD R21, R47, R25, RZ ;  /* 0x000000192f157224 */ /* 0x000fe200078e02ff */
[----:B------:R1:W-:Y:S01]  /*8bf0*/  STS.128 [R95+UR49+0x5200], R112 ;  /* 0x005200705f007988 */ /* 0x0003e20008000c31 */
[----:B------:R-:W-:Y:S02]  /*8c00*/  IMAD R23, R57, R50, R23 ;  /* 0x0000003239177224 */ /* 0x000fe400078e0217 */
[----:B------:R-:W-:Y:S02]  /*8c10*/  IMAD R22, R47, R26, RZ ;  /* 0x0000001a2f167224 */ /* 0x000fe400078e02ff */
[-C--:B------:R-:W-:Y:S01]  /*8c20*/  IMAD R20, R49, R50.reuse, R20 ;  /* 0x0000003231147224 */ /* 0x080fe200078e0214 */
[----:B------:R-:W-:Y:S01]  /*8c30*/  I2IP.S8.S32.SAT R111, R23, R3, RZ ;  /* 0x00000003176f7239 */ /* 0x000fe200000014ff */
[----:B------:R-:W-:Y:S01]  /*8c40*/  IMAD R27, R47, R27, RZ ;  /* 0x0000001b2f1b7224 */ /* 0x000fe200078e02ff */
[----:B------:R-:W-:Y:S01]  /*8c50*/  MOV R49, R67 ;  /* 0x0000004300317202 */ /* 0x000fe20000000f00 */
[----:B------:R-:W-:Y:S01]  /*8c60*/  IMAD R21, R51, R50, R21 ;  /* 0x0000003233157224 */ /* 0x000fe200078e0215 */
[----:B------:R-:W-:Y:S01]  /*8c70*/  I2IP.S8.S32.SAT R116, R2, R0, R111 ;  /* 0x0000000002747239 */ /* 0x000fe2000000146f */
[----:B------:R-:W-:Y:S01]  /*8c80*/  IMAD R24, R47, R28, RZ ;  /* 0x0000001c2f187224 */ /* 0x000fe200078e02ff */
[----:B------:R-:W-:Y:S01]  /*8c90*/  SHF.R.S32.HI R51, RZ, 0x18, R66 ;  /* 0x00000018ff337819 */ /* 0x000fe20000011442 */
[-C--:B------:R-:W-:Y:S02]  /*8ca0*/  IMAD R22, R53, R50.reuse, R22 ;  /* 0x0000003235167224 */ /* 0x080fe400078e0216 */
[-C--:B------:R-:W-:Y:S02]  /*8cb0*/  IMAD R27, R58, R50.reuse, R27 ;  /* 0x000000323a1b7224 */ /* 0x080fe400078e021b */
[----:B------:R-:W-:Y:S02]  /*8cc0*/  IMAD R25, R47, R29, RZ ;  /* 0x0000001d2f197224 */ /* 0x000fe400078e02ff */
[----:B------:R-:W-:Y:S01]  /*8cd0*/  IMAD R24, R49, R50, R24 ;  /* 0x0000003231187224 */ /* 0x000fe200078e0218 */
[----:B------:R-:W-:Y:S01]  /*8ce0*/  SHF.R.S32.HI R49, RZ, 0x18, R65 ;  /* 0x00000018ff317819 */ /* 0x000fe20000011441 */
[----:B------:R-:W-:Y:S01]  /*8cf0*/  IMAD R26, R47, R30, RZ ;  /* 0x0000001e2f1a7224 */ /* 0x000fe200078e02ff */
[----:B------:R-:W-:Y:S01]  /*8d00*/  I2IP.S8.S32.SAT R117, R27, R22, RZ ;  /* 0x000000161b757239 */ /* 0x000fe200000014ff */
[----:B------:R-:W-:Y:S02]  /*8d10*/  IMAD.SHL.U32 R61, R63, 0x100, RZ ;  /* 0x000001003f3d7824 */ /* 0x000fe400078e00ff */
[----:B------:R-:W-:Y:S01]  /*8d20*/  IMAD R31, R47, R31, RZ ;  /* 0x0000001f2f1f7224 */ /* 0x000fe200078e02ff */
[----:B------:R-:W-:Y:S01]  /*8d30*/  I2IP.S8.S32.SAT R117, R21, R20, R117 ;  /* 0x0000001415757239 */ /* 0x000fe20000001475 */
[----:B------:R-:W-:Y:S01]  /*8d40*/  IMAD R25, R51, R50, R25 ;  /* 0x0000003233197224 */ /* 0x000fe200078e0219 */
[----:B------:R-:W-:Y:S01]  /*8d50*/  MOV R51, R64 ;  /* 0x0000004000337202 */ /* 0x000fe20000000f00 */
[----:B------:R-:W-:Y:S01]  /*8d60*/  IMAD R28, R47, R32, RZ ;  /* 0x000000202f1c7224 */ /* 0x000fe200078e02ff */
[----:B------:R-:W-:Y:S01]  /*8d70*/  SHF.R.S32.HI R53, RZ, 0x18, R61 ;  /* 0x00000018ff357819 */ /* 0x000fe2000001143d */
[-C--:B------:R-:W-:Y:S02]  /*8d80*/  IMAD R26, R49, R50.reuse, R26 ;  /* 0x00000032311a7224 */ /* 0x080fe400078e021a */
[----:B------:R-:W-:Y:S02]  /*8d90*/  IMAD R29, R47, R33, RZ ;  /* 0x000000212f1d7224 */ /* 0x000fe400078e02ff */
[-C--:B------:R-:W-:Y:S02]  /*8da0*/  IMAD R31, R59, R50.reuse, R31 ;  /* 0x000000323b1f7224 */ /* 0x080fe400078e021f */
[----:B------:R-:W-:Y:S02]  /*8db0*/  IMAD R28, R51, R50, R28 ;  /* 0x00000032331c7224 */ /* 0x000fe400078e021c */
[----:B------:R-:W-:Y:S01]  /*8dc0*/  IMAD R30, R47, R34, RZ ;  /* 0x000000222f1e7224 */ /* 0x000fe200078e02ff */
[----:B------:R-:W-:Y:S01]  /*8dd0*/  I2IP.S8.S32.SAT R108, R31, R26, RZ ;  /* 0x0000001a1f6c7239 */ /* 0x000fe200000014ff */
[----:B------:R-:W-:Y:S02]  /*8de0*/  IMAD R29, R52, R50, R29 ;  /* 0x00000032341d7224 */ /* 0x000fe400078e021d */
[----:B------:R-:W-:Y:S01]  /*8df0*/  IMAD R35, R47, R35, RZ ;  /* 0x000000232f237224 */ /* 0x000fe200078e02ff */
[----:B------:R-:W-:Y:S01]  /*8e00*/  I2IP.S8.S32.SAT R118, R25, R24, R108 ;  /* 0x0000001819767239 */ /* 0x000fe2000000146c */
[-C--:B------:R-:W-:Y:S02]  /*8e10*/  IMAD R30, R53, R50.reuse, R30 ;  /* 0x00000032351e7224 */ /* 0x080fe400078e021e */
        /* <DEDUP_REMOVED lines=21> */
.L_x_123:
[----:B------:R-:W-:Y:S05]  /*8f70*/  BSYNC.RECONVERGENT B0 ;  /* 0x0000000000007941 */ /* 0x000fea0003800200 */
.L_x_122:
[----:B------:R-:W-:Y:S01]  /*8f80*/  BAR.SYNC.DEFER_BLOCKING 0x1, 0x80 ;  /* 0x0042000000007b1d */ /* 0x000fe20000010000 */
[----:B------:R-:W-:Y:S01]  /*8f90*/  ISETP.NE.AND P2, PT, R106, RZ, PT ;  /* 0x000000ff6a00720c */ /* 0x000fe20003f45270 */
[----:B------:R-:W-:Y:S01]  /*8fa0*/  IMAD.IADD R20, R43, 0x1, R83 ;  /* 0x000000012b147824 */ /* 0x000fe200078e0253 */
[----:B------:R-:W-:Y:S01]  /*8fb0*/  ISETP.NE.AND P0, PT, R107, 0x2, PT ;  /* 0x000000026b00780c */ /* 0x000fe20003f05270 */
[----:B------:R-:W-:Y:S01]  /*8fc0*/  IMAD.IADD R21, R45, 0x1, R90 ;  /* 0x000000012d157824 */ /* 0x000fe200078e025a */
[----:B------:R-:W-:Y:S02]  /*8fd0*/  ISETP.NE.AND P1, PT, R44, 0x4, PT ;  /* 0x000000042c00780c */ /* 0x000fe40003f25270 */
[----:B------:R-:W-:Y:S02]  /*8fe0*/  SEL R0, RZ, 0x1, P0 ;  /* 0x00000001ff007807 */ /* 0x000fe40000000000 */
[----:B------:R-:W-:Y:S02]  /*8ff0*/  SEL R3, RZ, 0x1, P1 ;  /* 0x00000001ff037807 */ /* 0x000fe40000800000 */
[----:B------:R-:W-:Y:S02]  /*9000*/  LOP3.LUT R101, R101, R0, RZ, 0x3c, !PT ;  /* 0x0000000065657212 */ /* 0x000fe400078e3cff */
[----:B------:R-:W-:Y:S02]  /*9010*/  LOP3.LUT R102, R102, R3, RZ, 0x3c, !PT ;  /* 0x0000000366667212 */ /* 0x000fe400078e3cff */
[----:B------:R-:W-:Y:S02]  /*9020*/  @P2 R2UR UR36, R98 ;  /* 0x00000000622422ca */ /* 0x000fe400000e0000 */
[----:B------:R-:W-:Y:S02]  /*9030*/  SEL R107, R107, RZ, P0 ;  /* 0x000000ff6b6b7207 */ /* 0x000fe40000000000 */
[----:B------:R-:W-:Y:S01]  /*9040*/  SEL R44, R44, RZ, P1 ;  /* 0x000000ff2c2c7207 */ /* 0x000fe20000800000 */
[----:B------:R-:W-:Y:S10]  /*9050*/  @P2 BRA `(.L_x_124) ;  /* 0xffffffbc00282947 */ /* 0x000ff4000383ffff */
[----:B------:R-:W-:Y:S05]  /*9060*/  EXIT ;  /* 0x000000000000794d */ /* 0x000fea0003800000 */
.L_x_19:
[----:B--2---:R2:W1:Y:S02]  /*9070*/  SYNCS.PHASECHK.TRANS64.TRYWAIT P0, [R3+URZ+0x100], R2 ;  /* 0x00010002030075a7 */ /* 0x00446400080011ff */
[----:B-1----:R-:W-:Y:S05]  /*9080*/  @!P0 NANOSLEEP.SYNCS 0x989680 ;  /* 0x009896800000895d */ /* 0x002fea0003900000 */
[----:B------:R-:W1:Y:S02]  /*9090*/  @!P0 SYNCS.PHASECHK.TRANS64 P0, [R3+URZ+0x100], R2 ;  /* 0x00010002030085a7 */ /* 0x000e6400080010ff */
[----:B-1----:R-:W-:Y:S05]  /*90a0*/  @!P0 BRA `(.L_x_19) ;  /* 0xfffffffc00f08947 */ /* 0x002fea000383ffff */
[----:B------:R-:W-:Y:S05]  /*90b0*/  BRA `(.L_x_125) ;  /* 0xffffff8400487947 */ /* 0x000fea000383ffff */
.L_x_22:
[----:B-1----:R-:W-:-:S07]  /*90c0*/  MOV R2, UR33 ;  /* 0x0000002100027c02 */ /* 0x002fce0008000f00 */
.L_x_126:
[----:B-1----:R1:W2:Y:S02]  /*90d0*/  SYNCS.PHASECHK.TRANS64.TRYWAIT P0, [R2+URZ+0x20], R5 ;  /* 0x00002005020075a7 */ /* 0x0022a400080011ff */
[----:B--2---:R-:W-:Y:S05]  /*90e0*/  @!P0 NANOSLEEP.SYNCS 0x989680 ;  /* 0x009896800000895d */ /* 0x004fea0003900000 */
[----:B------:R-:W2:Y:S02]  /*90f0*/  @!P0 SYNCS.PHASECHK.TRANS64 P0, [R2+URZ+0x20], R5 ;  /* 0x00002005020085a7 */ /* 0x000ea400080010ff */
[----:B--2---:R-:W-:Y:S05]  /*9100*/  @!P0 BRA `(.L_x_126) ;  /* 0xfffffffc00f08947 */ /* 0x004fea000383ffff */
[----:B------:R-:W-:Y:S05]  /*9110*/  BRA `(.L_x_21) ;  /* 0xffffff8400987947 */ /* 0x000fea000383ffff */
.L_x_28:
[----:B-1----:R-:W-:-:S07]  /*9120*/  MOV R2, UR17 ;  /* 0x0000001100027c02 */ /* 0x002fce0008000f00 */
.L_x_127:
[----:B-1----:R1:W2:Y:S02]  /*9130*/  SYNCS.PHASECHK.TRANS64.TRYWAIT P0, [R2+URZ+0x20], R5 ;  /* 0x00002005020075a7 */ /* 0x0022a400080011ff */
[----:B--2---:R-:W-:Y:S05]  /*9140*/  @!P0 NANOSLEEP.SYNCS 0x989680 ;  /* 0x009896800000895d */ /* 0x004fea0003900000 */
[----:B------:R-:W2:Y:S02]  /*9150*/  @!P0 SYNCS.PHASECHK.TRANS64 P0, [R2+URZ+0x20], R5 ;  /* 0x00002005020085a7 */ /* 0x000ea400080010ff */
[----:B--2---:R-:W-:Y:S05]  /*9160*/  @!P0 BRA `(.L_x_127) ;  /* 0xfffffffc00f08947 */ /* 0x004fea000383ffff */
[----:B------:R-:W-:Y:S05]  /*9170*/  BRA `(.L_x_27) ;  /* 0xffffff8800407947 */ /* 0x000fea000383ffff */
.L_x_32:
[----:B-1----:R1:W2:Y:S02]  /*9180*/  SYNCS.PHASECHK.TRANS64.TRYWAIT P0, [R2+URZ+0x90], R3 ;  /* 0x00009003020075a7 */ /* 0x0022a400080011ff */
[----:B--2---:R-:W-:Y:S05]  /*9190*/  @!P0 NANOSLEEP.SYNCS 0x989680 ;  /* 0x009896800000895d */ /* 0x004fea0003900000 */
[----:B------:R-:W2:Y:S02]  /*91a0*/  @!P0 SYNCS.PHASECHK.TRANS64 P0, [R2+URZ+0x90], R3 ;  /* 0x00009003020085a7 */ /* 0x000ea400080010ff */
[----:B--2---:R-:W-:Y:S05]  /*91b0*/  @!P0 BRA `(.L_x_32) ;  /* 0xfffffffc00f08947 */ /* 0x004fea000383ffff */
[----:B------:R-:W-:Y:S05]  /*91c0*/  BRA `(.L_x_128) ;  /* 0xffffff8800d07947 */ /* 0x000fea000383ffff */
.L_x_36:
[----:B----4-:R-:W-:-:S07]  /*91d0*/  MOV R0, UR5 ;  /* 0x0000000500007c02 */ /* 0x010fce0008000f00 */
.L_x_129:
[----:B-1----:R1:W2:Y:S02]  /*91e0*/  SYNCS.PHASECHK.TRANS64.TRYWAIT P0, [R0+URZ], R3 ;  /* 0x00000003000075a7 */ /* 0x0022a400080011ff */
[----:B--2---:R-:W-:Y:S05]  /*91f0*/  @!P0 NANOSLEEP.SYNCS 0x989680 ;  /* 0x009896800000895d */ /* 0x004fea0003900000 */
[----:B------:R-:W2:Y:S02]  /*9200*/  @!P0 SYNCS.PHASECHK.TRANS64 P0, [R0+URZ], R3 ;  /* 0x00000003000085a7 */ /* 0x000ea400080010ff */
[----:B--2---:R-:W-:Y:S05]  /*9210*/  @!P0 BRA `(.L_x_129) ;  /* 0xfffffffc00f08947 */ /* 0x004fea000383ffff */
[----:B------:R-:W-:Y:S05]  /*9220*/  BRA `(.L_x_130) ;  /* 0xffffff9000407947 */ /* 0x000fea000383ffff */
.L_x_37:
[----:B----4-:R-:W-:-:S07]  /*9230*/  MOV R0, UR5 ;  /* 0x0000000500007c02 */ /* 0x010fce0008000f00 */
.L_x_131:
[----:B-1----:R1:W2:Y:S02]  /*9240*/  SYNCS.PHASECHK.TRANS64.TRYWAIT P0, [R0+URZ], R3 ;  /* 0x00000003000075a7 */ /* 0x0022a400080011ff */
[----:B--2---:R-:W-:Y:S05]  /*9250*/  @!P0 NANOSLEEP.SYNCS 0x989680 ;  /* 0x009896800000895d */ /* 0x004fea0003900000 */
[----:B------:R-:W2:Y:S02]  /*9260*/  @!P0 SYNCS.PHASECHK.TRANS64 P0, [R0+URZ], R3 ;  /* 0x00000003000085a7 */ /* 0x000ea400080010ff */
[----:B--2---:R-:W-:Y:S05]  /*9270*/  @!P0 BRA `(.L_x_131) ;  /* 0xfffffffc00f08947 */ /* 0x004fea000383ffff */
[----:B------:R-:W-:Y:S05]  /*9280*/  BRA `(.L_x_132) ;  /* 0xffffff90004c7947 */ /* 0x000fea000383ffff */
.L_x_38:
[----:B----4-:R-:W-:-:S07]  /*9290*/  MOV R0, UR5 ;  /* 0x0000000500007c02 */ /* 0x010fce0008000f00 */
.L_x_133:
[----:B-1----:R1:W2:Y:S02]  /*92a0*/  SYNCS.PHASECHK.TRANS64.TRYWAIT P0, [R0+URZ], R3 ;  /* 0x00000003000075a7 */ /* 0x0022a400080011ff */
[----:B--2---:R-:W-:Y:S05]  /*92b0*/  @!P0 NANOSLEEP.SYNCS 0x989680 ;  /* 0x009896800000895d */ /* 0x004fea0003900000 */
[----:B------:R-:W2:Y:S02]  /*92c0*/  @!P0 SYNCS.PHASECHK.TRANS64 P0, [R0+URZ], R3 ;  /* 0x00000003000085a7 */ /* 0x000ea400080010ff */
[----:B--2---:R-:W-:Y:S05]  /*92d0*/  @!P0 BRA `(.L_x_133) ;  /* 0xfffffffc00f08947 */ /* 0x004fea000383ffff */
[----:B------:R-:W-:Y:S05]  /*92e0*/  BRA `(.L_x_134) ;  /* 0xffffff9000587947 */ /* 0x000fea000383ffff */
.L_x_41:
[----:B-1----:R1:W2:Y:S02]  /*92f0*/  SYNCS.PHASECHK.TRANS64.TRYWAIT P0, [R0+URZ+0xf0], R5 ;  /* 0x0000f005000075a7 */ /* 0x0022a400080011ff */
[----:B--2---:R-:W-:Y:S05]  /*9300*/  @!P0 NANOSLEEP.SYNCS 0x989680 ;  /* 0x009896800000895d */ /* 0x004fea0003900000 */
[----:B------:R-:W2:Y:S02]  /*9310*/  @!P0 SYNCS.PHASECHK.TRANS64 P0, [R0+URZ+0xf0], R5 ;  /* 0x0000f005000085a7 */ /* 0x000ea400080010ff */
[----:B--2---:R-:W-:Y:S05]  /*9320*/  @!P0 BRA `(.L_x_41) ;  /* 0xfffffffc00f08947 */ /* 0x004fea000383ffff */
[----:B------:R-:W-:Y:S05]  /*9330*/  BRA `(.L_x_135) ;  /* 0xffffff9000b47947 */ /* 0x000fea000383ffff */
.L_x_42:
[----:B------:R-:W-:-:S07]  /*9340*/  MOV R0, UR5 ;  /* 0x0000000500007c02 */ /* 0x000fce0008000f00 */
.L_x_136:
[----:B-1----:R1:W2:Y:S02]  /*9350*/  SYNCS.PHASECHK.TRANS64.TRYWAIT P0, [R0+URZ+0xa0], R5 ;  /* 0x0000a005000075a7 */ /* 0x0022a400080011ff */
[----:B--2---:R-:W-:Y:S05]  /*9360*/  @!P0 NANOSLEEP.SYNCS 0x989680 ;  /* 0x009896800000895d */ /* 0x004fea0003900000 */
[----:B------:R-:W2:Y:S02]  /*9370*/  @!P0 SYNCS.PHASECHK.TRANS64 P0, [R0+URZ+0xa0], R5 ;  /* 0x0000a005000085a7 */ /* 0x000ea400080010ff */
[----:B--2---:R-:W-:Y:S05]  /*9380*/  @!P0 BRA `(.L_x_136) ;  /* 0xfffffffc00f08947 */ /* 0x004fea000383ffff */
[----:B------:R-:W-:Y:S05]  /*9390*/  BRA `(.L_x_137) ;  /* 0xffffff9000c47947 */ /* 0x000fea000383ffff */
.L_x_43:
[----:B-1----:R1:W2:Y:S02]  /*93a0*/  SYNCS.PHASECHK.TRANS64.TRYWAIT P1, [R0+URZ+0x90], R5 ;  /* 0x00009005000075a7 */ /* 0x0022a400080211ff */
[----:B--2---:R-:W-:Y:S05]  /*93b0*/  @!P1 NANOSLEEP.SYNCS 0x989680 ;  /* 0x009896800000995d */ /* 0x004fea0003900000 */
[----:B------:R-:W2:Y:S02]  /*93c0*/  @!P1 SYNCS.PHASECHK.TRANS64 P1, [R0+URZ+0x90], R5 ;  /* 0x00009005000095a7 */ /* 0x000ea400080210ff */
[----:B--2---:R-:W-:Y:S05]  /*93d0*/  @!P1 BRA `(.L_x_43) ;  /* 0xfffffffc00f09947 */ /* 0x004fea000383ffff */
[----:B------:R-:W-:Y:S05]  /*93e0*/  BRA `(.L_x_138) ;  /* 0xffffff9000f47947 */ /* 0x000fea000383ffff */
.L_x_46:
[----:B------:R-:W-:-:S07]  /*93f0*/  MOV R0, UR5 ;  /* 0x0000000500007c02 */ /* 0x000fce0008000f00 */
.L_x_139:
[----:B-1----:R1:W2:Y:S02]  /*9400*/  SYNCS.PHASECHK.TRANS64.TRYWAIT P0, [R0+URZ+0xa0], R3 ;  /* 0x0000a003000075a7 */ /* 0x0022a400080011ff */
[----:B--2---:R-:W-:Y:S05]  /*9410*/  @!P0 NANOSLEEP.SYNCS 0x989680 ;  /* 0x009896800000895d */ /* 0x004fea0003900000 */
[----:B------:R-:W2:Y:S02]  /*9420*/  @!P0 SYNCS.PHASECHK.TRANS64 P0, [R0+URZ+0xa0], R3 ;  /* 0x0000a003000085a7 */ /* 0x000ea400080010ff */
[----:B--2---:R-:W-:Y:S05]  /*9430*/  @!P0 BRA `(.L_x_139) ;  /* 0xfffffffc00f08947 */ /* 0x004fea000383ffff */
[----:B------:R-:W-:Y:S05]  /*9440*/  BRA `(.L_x_45) ;  /* 0xffffff9400487947 */ /* 0x000fea000383ffff */
.L_x_53:
[----:B-1----:R1:W2:Y:S02]  /*9450*/  SYNCS.PHASECHK.TRANS64.TRYWAIT P1, [R0+URZ+0x90], R5 ;  /* 0x00009005000075a7 */ /* 0x0022a400080211ff */
[----:B--2---:R-:W-:Y:S05]  /*9460*/  @!P1 NANOSLEEP.SYNCS 0x989680 ;  /* 0x009896800000995d */ /* 0x004fea0003900000 */
[----:B------:R-:W2:Y:S02]  /*9470*/  @!P1 SYNCS.PHASECHK.TRANS64 P1, [R0+URZ+0x90], R5 ;  /* 0x00009005000095a7 */ /* 0x000ea400080210ff */
[----:B--2---:R-:W-:Y:S05]  /*9480*/  @!P1 BRA `(.L_x_53) ;  /* 0xfffffffc00f09947 */ /* 0x004fea000383ffff */
[----:B------:R-:W-:Y:S05]  /*9490*/  BRA `(.L_x_140) ;  /* 0xffffff9800b87947 */ /* 0x000fea000383ffff */
.L_x_54:
[----:B------:R-:W-:-:S07]  /*94a0*/  MOV R3, UR7 ;  /* 0x0000000700037c02 */ /* 0x000fce0008000f00 */
.L_x_141:
[----:B-1----:R1:W2:Y:S02]  /*94b0*/  SYNCS.PHASECHK.TRANS64.TRYWAIT P0, [R3+URZ+0xd0], R0 ;  /* 0x0000d000030075a7 */ /* 0x0022a400080011ff */
[----:B--2---:R-:W-:Y:S05]  /*94c0*/  @!P0 NANOSLEEP.SYNCS 0x989680 ;  /* 0x009896800000895d */ /* 0x004fea0003900000 */
[----:B------:R-:W2:Y:S02]  /*94d0*/  @!P0 SYNCS.PHASECHK.TRANS64 P0, [R3+URZ+0xd0], R0 ;  /* 0x0000d000030085a7 */ /* 0x000ea400080010ff */
[----:B--2---:R-:W-:Y:S05]  /*94e0*/  @!P0 BRA `(.L_x_141) ;  /* 0xfffffffc00f08947 */ /* 0x004fea000383ffff */
[----:B------:R-:W-:Y:S05]  /*94f0*/  BRA `(.L_x_142) ;  /* 0xffffff9c00087947 */ /* 0x000fea000383ffff */
.L_x_57:
[----:B------:R-:W-:Y:S07]  /*9500*/  MOV R0, UR6 ;  /* 0x0000000600007c02 */ /* 0x000fee0008000f00 */
.L_x_143:
[----:B-1----:R1:W2:Y:S02]  /*9510*/  SYNCS.PHASECHK.TRANS64.TRYWAIT P0, [R0+URZ], R3 ;  /* 0x00000003000075a7 */ /* 0x0022a400080011ff */
[----:B--2---:R-:W-:Y:S05]  /*9520*/  @!P0 NANOSLEEP.SYNCS 0x989680 ;  /* 0x009896800000895d */ /* 0x004fea0003900000 */
[----:B------:R-:W2:Y:S02]  /*9530*/  @!P0 SYNCS.PHASECHK.TRANS64 P0, [R0+URZ], R3 ;  /* 0x00000003000085a7 */ /* 0x000ea400080010ff */
[----:B--2---:R-:W-:Y:S05]  /*9540*/  @!P0 BRA `(.L_x_143) ;  /* 0xfffffffc00f08947 */ /* 0x004fea000383ffff */
[----:B------:R-:W-:Y:S05]  /*9550*/  BRA `(.L_x_56) ;  /* 0xffffff9c00247947 */ /* 0x000fea000383ffff */
.L_x_60:
[----:B------:R-:W-:-:S07]  /*9560*/  MOV R0, UR6 ;  /* 0x0000000600007c02 */ /* 0x000fce0008000f00 */
.L_x_144:
[----:B--2---:R2:W4:Y:S02]  /*9570*/  SYNCS.PHASECHK.TRANS64.TRYWAIT P0, [R0+URZ], R3 ;  /* 0x00000003000075a7 */ /* 0x00452400080011ff */
[----:B----4-:R-:W-:Y:S05]  /*9580*/  @!P0 NANOSLEEP.SYNCS 0x989680 ;  /* 0x009896800000895d */ /* 0x010fea0003900000 */
[----:B------:R-:W4:Y:S02]  /*9590*/  @!P0 SYNCS.PHASECHK.TRANS64 P0, [R0+URZ], R3 ;  /* 0x00000003000085a7 */ /* 0x000f2400080010ff */
[----:B----4-:R-:W-:Y:S05]  /*95a0*/  @!P0 BRA `(.L_x_144) ;  /* 0xfffffffc00f08947 */ /* 0x010fea000383ffff */
[----:B------:R-:W-:Y:S05]  /*95b0*/  BRA `(.L_x_145) ;  /* 0xffffffa000007947 */ /* 0x000fea000383ffff */
.L_x_61:
[----:B------:R-:W-:-:S07]  /*95c0*/  MOV R0, UR6 ;  /* 0x0000000600007c02 */ /* 0x000fce0008000f00 */
.L_x_146:
[----:B-1----:R1:W2:Y:S02]  /*95d0*/  SYNCS.PHASECHK.TRANS64.TRYWAIT P0, [R0+URZ], R3 ;  /* 0x00000003000075a7 */ /* 0x0022a400080011ff */
[----:B--2---:R-:W-:Y:S05]  /*95e0*/  @!P0 NANOSLEEP.SYNCS 0x989680 ;  /* 0x009896800000895d */ /* 0x004fea0003900000 */
[----:B------:R-:W2:Y:S02]  /*95f0*/  @!P0 SYNCS.PHASECHK.TRANS64 P0, [R0+URZ], R3 ;  /* 0x00000003000085a7 */ /* 0x000ea400080010ff */
[----:B--2---:R-:W-:Y:S05]  /*9600*/  @!P0 BRA `(.L_x_146) ;  /* 0xfffffffc00f08947 */ /* 0x004fea000383ffff */
[----:B------:R-:W-:Y:S05]  /*9610*/  BRA `(.L_x_147) ;  /* 0xffffffa0000c7947 */ /* 0x000fea000383ffff */
.L_x_62:
[----:B------:R-:W-:-:S07]  /*9620*/  MOV R0, UR6 ;  /* 0x0000000600007c02 */ /* 0x000fce0008000f00 */
.L_x_148:
[----:B-1----:R1:W2:Y:S02]  /*9630*/  SYNCS.PHASECHK.TRANS64.TRYWAIT P0, [R0+URZ], R3 ;  /* 0x00000003000075a7 */ /* 0x0022a400080011ff */
[----:B--2---:R-:W-:Y:S05]  /*9640*/  @!P0 NANOSLEEP.SYNCS 0x989680 ;  /* 0x009896800000895d */ /* 0x004fea0003900000 */
[----:B------:R-:W2:Y:S02]  /*9650*/  @!P0 SYNCS.PHASECHK.TRANS64 P0, [R0+URZ], R3 ;  /* 0x00000003000085a7 */ /* 0x000ea400080010ff */
[----:B--2---:R-:W-:Y:S05]  /*9660*/  @!P0 BRA `(.L_x_148) ;  /* 0xfffffffc00f08947 */ /* 0x004fea000383ffff */
[----:B------:R-:W-:Y:S05]  /*9670*/  BRA `(.L_x_149) ;  /* 0xffffffa000187947 */ /* 0x000fea000383ffff */
.L_x_63:
[----:B------:R-:W-:-:S07]  /*9680*/  MOV R0, UR7 ;  /* 0x0000000700007c02 */ /* 0x000fce0008000f00 */
.L_x_150:
[----:B-1----:R1:W2:Y:S02]  /*9690*/  SYNCS.PHASECHK.TRANS64.TRYWAIT P0, [R0+URZ], R3 ;  /* 0x00000003000075a7 */ /* 0x0022a400080011ff */
[----:B--2---:R-:W-:Y:S05]  /*96a0*/  @!P0 NANOSLEEP.SYNCS 0x989680 ;  /* 0x009896800000895d */ /* 0x004fea0003900000 */
[----:B------:R-:W2:Y:S02]  /*96b0*/  @!P0 SYNCS.PHASECHK.TRANS64 P0, [R0+URZ], R3 ;  /* 0x00000003000085a7 */ /* 0x000ea400080010ff */
[----:B--2---:R-:W-:Y:S05]  /*96c0*/  @!P0 BRA `(.L_x_150) ;  /* 0xfffffffc00f08947 */ /* 0x004fea000383ffff */
[----:B------:R-:W-:Y:S05]  /*96d0*/  BRA `(.L_x_151) ;  /* 0xffffffa000247947 */ /* 0x000fea000383ffff */
.L_x_68:
[----:B--2---:R2:W3:Y:S02]  /*96e0*/  SYNCS.PHASECHK.TRANS64.TRYWAIT P0, [R0+URZ+0x90], R3 ;  /* 0x00009003000075a7 */ /* 0x0044e400080011ff */
[----:B---3--:R-:W-:Y:S05]  /*96f0*/  @!P0 NANOSLEEP.SYNCS 0x989680 ;  /* 0x009896800000895d */ /* 0x008fea0003900000 */
[----:B------:R-:W3:Y:S02]  /*9700*/  @!P0 SYNCS.PHASECHK.TRANS64 P0, [R0+URZ+0x90], R3 ;  /* 0x00009003000085a7 */ /* 0x000ee400080010ff */
[----:B---3--:R-:W-:Y:S05]  /*9710*/  @!P0 BRA `(.L_x_68) ;  /* 0xfffffffc00f08947 */ /* 0x008fea000383ffff */
[----:B------:R-:W-:Y:S05]  /*9720*/  BRA `(.L_x_152) ;  /* 0xffffffa400307947 */ /* 0x000fea000383ffff */
.L_x_71:
[----:B------:R-:W-:Y:S07]  /*9730*/  MOV R0, UR7 ;  /* 0x0000000700007c02 */ /* 0x000fee0008000f00 */
.L_x_153:
[----:B--2---:R2:W3:Y:S02]  /*9740*/  SYNCS.PHASECHK.TRANS64.TRYWAIT P0, [R0+URZ+0x88], R3 ;  /* 0x00008803000075a7 */ /* 0x0044e400080011ff */
[----:B---3--:R-:W-:Y:S05]  /*9750*/  @!P0 NANOSLEEP.SYNCS 0x989680 ;  /* 0x009896800000895d */ /* 0x008fea0003900000 */
[----:B------:R-:W3:Y:S02]  /*9760*/  @!P0 SYNCS.PHASECHK.TRANS64 P0, [R0+URZ+0x88], R3 ;  /* 0x00008803000085a7 */ /* 0x000ee400080010ff */
[----:B---3--:R-:W-:Y:S05]  /*9770*/  @!P0 BRA `(.L_x_153) ;  /* 0xfffffffc00f08947 */ /* 0x008fea000383ffff */
[----:B------:R-:W-:Y:S05]  /*9780*/  BRA `(.L_x_70) ;  /* 0xffffffa800107947 */ /* 0x000fea000383ffff */
.L_x_74:
[----:B------:R-:W-:Y:S07]  /*9790*/  MOV R3, UR7 ;  /* 0x0000000700037c02 */ /* 0x000fee0008000f00 */
.L_x_154:
[----:B-1----:R1:W2:Y:S02]  /*97a0*/  SYNCS.PHASECHK.TRANS64.TRYWAIT P0, [R3+URZ+0x60], R12 ;  /* 0x0000600c030075a7 */ /* 0x0022a400080011ff */
[----:B--2---:R-:W-:Y:S05]  /*97b0*/  @!P0 NANOSLEEP.SYNCS 0x989680 ;  /* 0x009896800000895d */ /* 0x004fea0003900000 */
[----:B------:R-:W2:Y:S02]  /*97c0*/  @!P0 SYNCS.PHASECHK.TRANS64 P0, [R3+URZ+0x60], R12 ;  /* 0x0000600c030085a7 */ /* 0x000ea400080010ff */
[----:B--2---:R-:W-:Y:S05]  /*97d0*/  @!P0 BRA `(.L_x_154) ;  /* 0xfffffffc00f08947 */ /* 0x004fea000383ffff */
[----:B------:R-:W-:Y:S05]  /*97e0*/  BRA `(.L_x_155) ;  /* 0xffffffa800887947 */ /* 0x000fea000383ffff */
.L_x_75:
[----:B-1----:R-:W-:Y:S07]  /*97f0*/  MOV R3, UR7 ;  /* 0x0000000700037c02 */ /* 0x002fee0008000f00 */
.L_x_156:
[----:B-1----:R1:W2:Y:S02]  /*9800*/  SYNCS.PHASECHK.TRANS64.TRYWAIT P0, [R3+URZ+0x68], R12 ;  /* 0x0000680c030075a7 */ /* 0x0022a400080011ff */
[----:B--2---:R-:W-:Y:S05]  /*9810*/  @!P0 NANOSLEEP.SYNCS 0x989680 ;  /* 0x009896800000895d */ /* 0x004fea0003900000 */
[----:B------:R-:W2:Y:S02]  /*9820*/  @!P0 SYNCS.PHASECHK.TRANS64 P0, [R3+URZ+0x68], R12 ;  /* 0x0000680c030085a7 */ /* 0x000ea400080010ff */
[----:B--2---:R-:W-:Y:S05]  /*9830*/  @!P0 BRA `(.L_x_156) ;  /* 0xfffffffc00f08947 */ /* 0x004fea000383ffff */
[----:B------:R-:W-:Y:S05]  /*9840*/  BRA `(.L_x_157) ;  /* 0xffffffa800c47947 */ /* 0x000fea000383ffff */
.L_x_76:
[----:B-1----:R-:W-:Y:S07]  /*9850*/  MOV R3, UR7 ;  /* 0x0000000700037c02 */ /* 0x002fee0008000f00 */
.L_x_158:
[----:B-1----:R1:W2:Y:S02]  /*9860*/  SYNCS.PHASECHK.TRANS64.TRYWAIT P0, [R3+URZ+0x70], R12 ;  /* 0x0000700c030075a7 */ /* 0x0022a400080011ff */
[----:B--2---:R-:W-:Y:S05]  /*9870*/  @!P0 NANOSLEEP.SYNCS 0x989680 ;  /* 0x009896800000895d */ /* 0x004fea0003900000 */
[----:B------:R-:W2:Y:S02]  /*9880*/  @!P0 SYNCS.PHASECHK.TRANS64 P0, [R3+URZ+0x70], R12 ;  /* 0x0000700c030085a7 */ /* 0x000ea400080010ff */
[----:B--2---:R-:W-:Y:S05]  /*9890*/  @!P0 BRA `(.L_x_158) ;  /* 0xfffffffc00f08947 */ /* 0x004fea000383ffff */
[----:B------:R-:W-:Y:S05]  /*98a0*/  BRA `(.L_x_159) ;  /* 0xffffffac000c7947 */ /* 0x000fea000383ffff */
.L_x_77:
[----:B------:R-:W-:Y:S07]  /*98b0*/  MOV R3, UR7 ;  /* 0x0000000700037c02 */ /* 0x000fee0008000f00 */
.L_x_160:
[----:B-1----:R1:W2:Y:S02]  /*98c0*/  SYNCS.PHASECHK.TRANS64.TRYWAIT P0, [R3+URZ+0x78], R12 ;  /* 0x0000780c030075a7 */ /* 0x0022a400080011ff */
[----:B--2---:R-:W-:Y:S05]  /*98d0*/  @!P0 NANOSLEEP.SYNCS 0x989680 ;  /* 0x009896800000895d */ /* 0x004fea0003900000 */
[----:B------:R-:W2:Y:S02]  /*98e0*/  @!P0 SYNCS.PHASECHK.TRANS64 P0, [R3+URZ+0x78], R12 ;  /* 0x0000780c030085a7 */ /* 0x000ea400080010ff */
[----:B--2---:R-:W-:Y:S05]  /*98f0*/  @!P0 BRA `(.L_x_160) ;  /* 0xfffffffc00f08947 */ /* 0x004fea000383ffff */
[----:B------:R-:W-:Y:S05]  /*9900*/  BRA `(.L_x_161) ;  /* 0xffffffac00947947 */ /* 0x000fea000383ffff */
.L_x_79:
[----:B------:R-:W-:-:S07]  /*9910*/  MOV R0, UR7 ;  /* 0x0000000700007c02 */ /* 0x000fce0008000f00 */
.L_x_162:
[----:B-1----:R1:W3:Y:S02]  /*9920*/  SYNCS.PHASECHK.TRANS64.TRYWAIT P0, [R0+URZ+0x60], R3 ;  /* 0x00006003000075a7 */ /* 0x0022e400080011ff */
[----:B---3--:R-:W-:Y:S05]  /*9930*/  @!P0 NANOSLEEP.SYNCS 0x989680 ;  /* 0x009896800000895d */ /* 0x008fea0003900000 */
[----:B------:R-:W3:Y:S02]  /*9940*/  @!P0 SYNCS.PHASECHK.TRANS64 P0, [R0+URZ+0x60], R3 ;  /* 0x00006003000085a7 */ /* 0x000ee400080010ff */
[----:B---3--:R-:W-:Y:S05]  /*9950*/  @!P0 BRA `(.L_x_162) ;  /* 0xfffffffc00f08947 */ /* 0x008fea000383ffff */
[----:B------:R-:W-:Y:S05]  /*9960*/  BRA `(.L_x_163) ;  /* 0xffffffb000047947 */ /* 0x000fea000383ffff */
.L_x_80:
[----:B-1----:R-:W-:-:S07]  /*9970*/  MOV R0, UR7 ;  /* 0x0000000700007c02 */ /* 0x002fce0008000f00 */
.L_x_164:
[----:B-1----:R1:W3:Y:S02]  /*9980*/  SYNCS.PHASECHK.TRANS64.TRYWAIT P0, [R0+URZ+0x68], R3 ;  /* 0x00006803000075a7 */ /* 0x0022e400080011ff */
[----:B---3--:R-:W-:Y:S05]  /*9990*/  @!P0 NANOSLEEP.SYNCS 0x989680 ;  /* 0x009896800000895d */ /* 0x008fea0003900000 */
[----:B------:R-:W3:Y:S02]  /*99a0*/  @!P0 SYNCS.PHASECHK.TRANS64 P0, [R0+URZ+0x68], R3 ;  /* 0x00006803000085a7 */ /* 0x000ee400080010ff */
[----:B---3--:R-:W-:Y:S05]  /*99b0*/  @!P0 BRA `(.L_x_164) ;  /* 0xfffffffc00f08947 */ /* 0x008fea000383ffff */
[----:B------:R-:W-:Y:S05]  /*99c0*/  BRA `(.L_x_165) ;  /* 0xffffffac00f47947 */ /* 0x000fea000383ffff */
.L_x_81:
[----:B-1----:R-:W-:-:S07]  /*99d0*/  MOV R0, UR7 ;  /* 0x0000000700007c02 */ /* 0x002fce0008000f00 */
.L_x_166:
[----:B-1----:R1:W3:Y:S02]  /*99e0*/  SYNCS.PHASECHK.TRANS64.TRYWAIT P0, [R0+URZ+0x70], R3 ;  /* 0x00007003000075a7 */ /* 0x0022e400080011ff */
[----:B---3--:R-:W-:Y:S05]  /*99f0*/  @!P0 NANOSLEEP.SYNCS 0x989680 ;  /* 0x009896800000895d */ /* 0x008fea0003900000 */
[----:B------:R-:W3:Y:S02]  /*9a00*/  @!P0 SYNCS.PHASECHK.TRANS64 P0, [R0+URZ+0x70], R3 ;  /* 0x00007003000085a7 */ /* 0x000ee400080010ff */
[----:B---3--:R-:W-:Y:S05]  /*9a10*/  @!P0 BRA `(.L_x_166) ;  /* 0xfffffffc00f08947 */ /* 0x008fea000383ffff */
[----:B------:R-:W-:Y:S05]  /*9a20*/  BRA `(.L_x_167) ;  /* 0xffffffac00e47947 */ /* 0x000fea000383ffff */
.L_x_83:
[----:B--2---:R2:W4:Y:S02]  /*9a30*/  SYNCS.PHASECHK.TRANS64.TRYWAIT P0, [R0+URZ+0x90], R3 ;  /* 0x00009003000075a7 */ /* 0x00452400080011ff */
[----:B----4-:R-:W-:Y:S05]  /*9a40*/  @!P0 NANOSLEEP.SYNCS 0x989680 ;  /* 0x009896800000895d */ /* 0x010fea0003900000 */
[----:B------:R-:W4:Y:S02]  /*9a50*/  @!P0 SYNCS.PHASECHK.TRANS64 P0, [R0+URZ+0x90], R3 ;  /* 0x00009003000085a7 */ /* 0x000f2400080010ff */
[----:B----4-:R-:W-:Y:S05]  /*9a60*/  @!P0 BRA `(.L_x_83) ;  /* 0xfffffffc00f08947 */ /* 0x010fea000383ffff */
[----:B------:R-:W-:Y:S05]  /*9a70*/  BRA `(.L_x_168) ;  /* 0xffffffb000b47947 */ /* 0x000fea000383ffff */
.L_x_94:
[----:B-1----:R1:W3:Y:S02]  /*9a80*/  SYNCS.PHASECHK.TRANS64.TRYWAIT P1, [R0+URZ+0x40], R3 ;  /* 0x00004003000075a7 */ /* 0x0022e400080211ff */
[----:B---3--:R-:W-:Y:S05]  /*9a90*/  @!P1 NANOSLEEP.SYNCS 0x989680 ;  /* 0x009896800000995d */ /* 0x008fea0003900000 */
[----:B------:R-:W3:Y:S02]  /*9aa0*/  @!P1 SYNCS.PHASECHK.TRANS64 P1, [R0+URZ+0x40], R3 ;  /* 0x00004003000095a7 */ /* 0x000ee400080210ff */
[----:B---3--:R-:W-:Y:S05]  /*9ab0*/  @!P1 BRA `(.L_x_94) ;  /* 0xfffffffc00f09947 */ /* 0x008fea000383ffff */
[----:B------:R-:W-:Y:S05]  /*9ac0*/  BRA `(.L_x_93) ;  /* 0xffffffbc00cc7947 */ /* 0x000fea000383ffff */
.L_x_96:
[----:B---3--:R3:W4:Y:S02]  /*9ad0*/  SYNCS.PHASECHK.TRANS64.TRYWAIT P0, [R108+URZ+0xb0], R7 ;  /* 0x0000b0076c0075a7 */ /* 0x00872400080011ff */
[----:B----4-:R-:W-:Y:S05]  /*9ae0*/  @!P0 NANOSLEEP.SYNCS 0x989680 ;  /* 0x009896800000895d */ /* 0x010fea0003900000 */
[----:B------:R-:W4:Y:S02]  /*9af0*/  @!P0 SYNCS.PHASECHK.TRANS64 P0, [R108+URZ+0xb0], R7 ;  /* 0x0000b0076c0085a7 */ /* 0x000f2400080010ff */
[----:B----4-:R-:W-:Y:S05]  /*9b00*/  @!P0 BRA `(.L_x_96) ;  /* 0xfffffffc00f08947 */ /* 0x010fea000383ffff */
[----:B------:R-:W-:Y:S05]  /*9b10*/  BRA `(.L_x_95) ;  /* 0xffffffc000207947 */ /* 0x000fea000383ffff */
.L_x_104:
[----:B--2---:R2:W3:Y:S02]  /*9b20*/  SYNCS.PHASECHK.TRANS64.TRYWAIT P0, [R55+URZ+0x40], R0 ;  /* 0x00004000370075a7 */ /* 0x0044e400080011ff */
[----:B---3--:R-:W-:Y:S05]  /*9b30*/  @!P0 NANOSLEEP.SYNCS 0x989680 ;  /* 0x009896800000895d */ /* 0x008fea0003900000 */
[----:B------:R-:W3:Y:S02]  /*9b40*/  @!P0 SYNCS.PHASECHK.TRANS64 P0, [R55+URZ+0x40], R0 ;  /* 0x00004000370085a7 */ /* 0x000ee400080010ff */
[----:B---3--:R-:W-:Y:S05]  /*9b50*/  @!P0 BRA `(.L_x_104) ;  /* 0xfffffffc00f08947 */ /* 0x008fea000383ffff */
[----:B------:R-:W-:Y:S05]  /*9b60*/  BRA `(.L_x_103) ;  /* 0xffffffcc00187947 */ /* 0x000fea000383ffff */
.L_x_112:
[----:B--2---:R2:W3:Y:S02]  /*9b70*/  SYNCS.PHASECHK.TRANS64.TRYWAIT P0, [R73+URZ+0x40], R2 ;  /* 0x00004002490075a7 */ /* 0x0044e400080011ff */
[----:B---3--:R-:W-:Y:S05]  /*9b80*/  @!P0 NANOSLEEP.SYNCS 0x989680 ;  /* 0x009896800000895d */ /* 0x008fea0003900000 */
[----:B------:R-:W3:Y:S02]  /*9b90*/  @!P0 SYNCS.PHASECHK.TRANS64 P0, [R73+URZ+0x40], R2 ;  /* 0x00004002490085a7 */ /* 0x000ee400080010ff */
[----:B---3--:R-:W-:Y:S05]  /*9ba0*/  @!P0 BRA `(.L_x_112) ;  /* 0xfffffffc00f08947 */ /* 0x008fea000383ffff */
[----:B------:R-:W-:Y:S05]  /*9bb0*/  BRA `(.L_x_111) ;  /* 0xffffffd800547947 */ /* 0x000fea000383ffff */
.L_x_120:
[----:B--2---:R2:W3:Y:S02]  /*9bc0*/  SYNCS.PHASECHK.TRANS64.TRYWAIT P0, [R76+URZ+0x40], R3 ;  /* 0x000040034c0075a7 */ /* 0x0044e400080011ff */
[----:B---3--:R-:W-:Y:S05]  /*9bd0*/  @!P0 NANOSLEEP.SYNCS 0x989680 ;  /* 0x009896800000895d */ /* 0x008fea0003900000 */
[----:B------:R-:W3:Y:S02]  /*9be0*/  @!P0 SYNCS.PHASECHK.TRANS64 P0, [R76+URZ+0x40], R3 ;  /* 0x000040034c0085a7 */ /* 0x000ee400080010ff */
[----:B---3--:R-:W-:Y:S05]  /*9bf0*/  @!P0 BRA `(.L_x_120) ;  /* 0xfffffffc00f08947 */ /* 0x008fea000383ffff */
[----:B------:R-:W-:Y:S05]  /*9c00*/  BRA `(.L_x_119) ;  /* 0xffffffe4009c7947 */ /* 0x000fea000383ffff */
        .weak           $__internal_0_$__cuda_sm10x_tcgen05_guardrail_trap_col_being_dealloced_not_returned_by_alloc
        .type           $__internal_0_$__cuda_sm10x_tcgen05_guardrail_trap_col_being_dealloced_not_returned_by_alloc,@function
        .size           $__internal_0_$__cuda_sm10x_tcgen05_guardrail_trap_col_being_dealloced_not_returned_by_alloc,($__internal_1_$__cuda_sm10x_tcgen05_guardrail_trap_phase_invalid_during_alloc - $__internal_0_$__cuda_sm10x_tcgen05_guardrail_trap_col_being_dealloced_not_returned_by_alloc)
$__internal_0_$__cuda_sm10x_tcgen05_guardrail_trap_col_being_dealloced_not_returned_by_alloc:
[----:B------:R-:W-:Y:S05]  /*9c10*/  BPT.TRAP 0x1 ;  /* 0x000000040000795c */ /* 0x000fea0000300000 */
[----:B------:R-:W-:-:S04]  /*9c20*/  HFMA2 R3, -RZ, RZ, 0, 0 ;  /* 0x00000000ff037431 */ /* 0x000fc800000001ff */
[----:B------:R-:W-:Y:S05]  /*9c30*/  RET.REL.NODEC R2 `(_ZN7cutlass13device_kernelINS_4gemm6kernel13GemmUniversalIN4cute5tupleIJiiiiEEENS1_10collective13CollectiveMmaINS1_35MainloopSm100TmaUmmaWarpSpecializedILi4ELi2ELi4ENS5_IJNS4_1CILi1EEESB_SB_EEEEENS5_IJNSA_ILi64EEENSA_ILi256EEENSA_ILi128EEEEEEaNS5_IJlSB_lEEEaSI_NS4_8TiledMMAINS4_8MMA_AtomIJNS4_15SM100_MMA_S8_SSIaaiLi64ELi256ELNS4_4UMMA5MajorE0ELSN_0ELNSM_8SaturateE0EEEEEENS4_6LayoutISC_NS5_IJNSA_ILi0EEESS_SS_EEEEENS5_IJNS4_10UnderscoreESV_SV_EEEEENS4_13SM90_TMA_LOADENS4_14ComposedLayoutINS4_7SwizzleILi3ELi4ELi3EEENS4_18smem_ptr_flag_bitsILi8EEENSR_INS5_IJNSA_ILi8EEESG_EEENS5_IJSG_SB_EEEEEEEvNS4_8identityESY_S18_vS19_EENS_8epilogue10collective18CollectiveEpilogueINS1B_23Sm100TmaWarpSpecializedILi4ELi2ELi32ELb0ELb0EEEJSH_NS5_IJNSR_ISE_SB_EES1G_EEEaSI_aSI_NS1B_6fusion15FusionCallbacksIS1F_NS1I_17LinearCombinationIaiaiLNS_15FloatRoundStyleE2EEESH_S1H_JEEENS4_5SM1004TMEM4LOAD26SM100_TMEM_LOAD_16dp32b32xESY_NSZ_INS10_ILi2ELi4ELi3EEES13_NSR_INS5_IJS14_SE_EEENS5_IJSE_SB_EEEEEEENS4_39AutoVectorizingCopyWithAssumedAlignmentILi128EEENS4_14SM90_TMA_STOREES1W_S1Y_S1Y_EEEvvEEEEvNT_6ParamsE) ;  /* 0xffffff6002f07950 */ /* 0x000fea0003c3ffff */
        .weak           $__internal_1_$__cuda_sm10x_tcgen05_guardrail_trap_phase_invalid_during_alloc
        .type           $__internal_1_$__cuda_sm10x_tcgen05_guardrail_trap_phase_invalid_during_alloc,@function
        .size           $__internal_1_$__cuda_sm10x_tcgen05_guardrail_trap_phase_invalid_during_alloc,($__internal_2_$__cuda_sm10x_tcgen05_guardrail_trap_unallocated_columns_being_dealloced - $__internal_1_$__cuda_sm10x_tcgen05_guardrail_trap_phase_invalid_during_alloc)
$__internal_1_$__cuda_sm10x_tcgen05_guardrail_trap_phase_invalid_during_alloc:
[----:B------:R-:W-:Y:S05]  /*9c40*/  BPT.TRAP 0x1 ;  /* 0x000000040000795c */ /* 0x000fea0000300000 */
[----:B------:R-:W-:-:S04]  /*9c50*/  MOV R3, 0x0 ;  /* 0x0000000000037802 */ /* 0x000fc80000000f00 */
[----:B------:R-:W-:Y:S05]  /*9c60*/  RET.REL.NODEC R2 `(_ZN7cutlass13device_kernelINS_4gemm6kernel13GemmUniversalIN4cute5tupleIJiiiiEEENS1_10collective13CollectiveMmaINS1_35MainloopSm100TmaUmmaWarpSpecializedILi4ELi2ELi4ENS5_IJNS4_1CILi1EEESB_SB_EEEEENS5_IJNSA_ILi64EEENSA_ILi256EEENSA_ILi128EEEEEEaNS5_IJlSB_lEEEaSI_NS4_8TiledMMAINS4_8MMA_AtomIJNS4_15SM100_MMA_S8_SSIaaiLi64ELi256ELNS4_4UMMA5MajorE0ELSN_0ELNSM_8SaturateE0EEEEEENS4_6LayoutISC_NS5_IJNSA_ILi0EEESS_SS_EEEEENS5_IJNS4_10UnderscoreESV_SV_EEEEENS4_13SM90_TMA_LOADENS4_14ComposedLayoutINS4_7SwizzleILi3ELi4ELi3EEENS4_18smem_ptr_flag_bitsILi8EEENSR_INS5_IJNSA_ILi8EEESG_EEENS5_IJSG_SB_EEEEEEEvNS4_8identityESY_S18_vS19_EENS_8epilogue10collective18CollectiveEpilogueINS1B_23Sm100TmaWarpSpecializedILi4ELi2ELi32ELb0ELb0EEEJSH_NS5_IJNSR_ISE_SB_EES1G_EEEaSI_aSI_NS1B_6fusion15FusionCallbacksIS1F_NS1I_17LinearCombinationIaiaiLNS_15FloatRoundStyleE2EEESH_S1H_JEEENS4_5SM1004TMEM4LOAD26SM100_TMEM_LOAD_16dp32b32xESY_NSZ_INS10_ILi2ELi4ELi3EEES13_NSR_INS5_IJS14_SE_EEENS5_IJSE_SB_EEEEEEENS4_39AutoVectorizingCopyWithAssumedAlignmentILi128EEENS4_14SM90_TMA_STOREES1W_S1Y_S1Y_EEEvvEEEEvNT_6ParamsE) ;  /* 0xffffff6002e47950 */ /* 0x000fea0003c3ffff */
        .weak           $__internal_2_$__cuda_sm10x_tcgen05_guardrail_trap_unallocated_columns_being_dealloced
        .type           $__internal_2_$__cuda_sm10x_tcgen05_guardrail_trap_unallocated_columns_being_dealloced,@function
        .size           $__internal_2_$__cuda_sm10x_tcgen05_guardrail_trap_unallocated_columns_being_dealloced,(.L_x_170 - $__internal_2_$__cuda_sm10x_tcgen05_guardrail_trap_unallocated_columns_being_dealloced)
$__internal_2_$__cuda_sm10x_tcgen05_guardrail_trap_unallocated_columns_being_dealloced:
[----:B------:R-:W-:Y:S05]  /*9c70*/  BPT.TRAP 0x1 ;  /* 0x000000040000795c */ /* 0x000fea0000300000 */
[----:B------:R-:W-:-:S04]  /*9c80*/  HFMA2 R3, -RZ, RZ, 0, 0 ;  /* 0x00000000ff037431 */ /* 0x000fc800000001ff */
[----:B------:R-:W-:Y:S05]  /*9c90*/  RET.REL.NODEC R2 `(_ZN7cutlass13device_kernelINS_4gemm6kernel13GemmUniversalIN4cute5tupleIJiiiiEEENS1_10collective13CollectiveMmaINS1_35MainloopSm100TmaUmmaWarpSpecializedILi4ELi2ELi4ENS5_IJNS4_1CILi1EEESB_SB_EEEEENS5_IJNSA_ILi64EEENSA_ILi256EEENSA_ILi128EEEEEEaNS5_IJlSB_lEEEaSI_NS4_8TiledMMAINS4_8MMA_AtomIJNS4_15SM100_MMA_S8_SSIaaiLi64ELi256ELNS4_4UMMA5MajorE0ELSN_0ELNSM_8SaturateE0EEEEEENS4_6LayoutISC_NS5_IJNSA_ILi0EEESS_SS_EEEEENS5_IJNS4_10UnderscoreESV_SV_EEEEENS4_13SM90_TMA_LOADENS4_14ComposedLayoutINS4_7SwizzleILi3ELi4ELi3EEENS4_18smem_ptr_flag_bitsILi8EEENSR_INS5_IJNSA_ILi8EEESG_EEENS5_IJSG_SB_EEEEEEEvNS4_8identityESY_S18_vS19_EENS_8epilogue10collective18CollectiveEpilogueINS1B_23Sm100TmaWarpSpecializedILi4ELi2ELi32ELb0ELb0EEEJSH_NS5_IJNSR_ISE_SB_EES1G_EEEaSI_aSI_NS1B_6fusion15FusionCallbacksIS1F_NS1I_17LinearCombinationIaiaiLNS_15FloatRoundStyleE2EEESH_S1H_JEEENS4_5SM1004TMEM4LOAD26SM100_TMEM_LOAD_16dp32b32xESY_NSZ_INS10_ILi2ELi4ELi3EEES13_NSR_INS5_IJS14_SE_EEENS5_IJSE_SB_EEEEEEENS4_39AutoVectorizingCopyWithAssumedAlignmentILi128EEENS4_14SM90_TMA_STOREES1W_S1Y_S1Y_EEEvvEEEEvNT_6ParamsE) ;  /* 0xffffff6002d87950 */ /* 0x000fea0003c3ffff */
.L_x_169:
[----:B------:R-:W-:-:S00]  /*9ca0*/  BRA `(.L_x_169) ;  /* 0xfffffffc00fc7947 */ /* 0x000fc0000383ffff */
[----:B------:R-:W-:-:S00]  /*9cb0*/  NOP ;  /* 0x0000000000007918 */ /* 0x000fc00000000000 */
        /* <DEDUP_REMOVED lines=12> */
.L_x_170:


//--------------------- .nv.global.init           --------------------------
	.section	.nv.global.init,"aw",@progbits
.nv.global.init:
	.type		$str$27,@object
	.size		$str$27,($str$28 - $str$27)
$str$27:
        /*0000*/ 	.byte	0x28, 0x61, 0x64, 0x64, 0x72, 0x65, 0x73, 0x73, 0x20, 0x26, 0x20, 0x6d, 0x61, 0x73, 0x6b, 0x29
        /*0010*/ 	.byte	0x20, 0x3d, 0x3d, 0x20, 0x30, 0x00
	.type		$str$28,@object
	.size		$str$28,($str$26 - $str$28)
$str$28:
        /*0016*/ 	.byte	0x2f, 0x74, 0x6d, 0x70, 0x2f, 0x63, 0x75, 0x74, 0x6c, 0x61, 0x73, 0x73, 0x5f, 0x73, 0x77, 0x65
        /*0026*/ 	.byte	0x65, 0x70, 0x5f, 0x73, 0x72, 0x63, 0x2f, 0x69, 0x6e, 0x63, 0x6c, 0x75, 0x64, 0x65, 0x2f, 0x63
        /*0036*/ 	.byte	0x75, 0x74, 0x65, 0x2f, 0x70, 0x6f, 0x69, 0x6e, 0x74, 0x65, 0x72, 0x5f, 0x66, 0x6c, 0x61, 0x67
        /*0046*/ 	.byte	0x67, 0x65, 0x64, 0x2e, 0x68, 0x70, 0x70, 0x00
	.type		$str$26,@object
	.size		$str$26,($str$25 - $str$26)
$str$26:
        /*004e*/ 	.byte	0x2f, 0x74, 0x6d, 0x70, 0x2f, 0x63, 0x75, 0x74, 0x6c, 0x61, 0x73, 0x73, 0x5f, 0x73, 0x77, 0x65
        /*005e*/ 	.byte	0x65, 0x70, 0x5f, 0x73, 0x72, 0x63, 0x2f, 0x69, 0x6e, 0x63, 0x6c, 0x75, 0x64, 0x65, 0x2f, 0x63
        /*006e*/ 	.byte	0x75, 0x74, 0x65, 0x2f, 0x61, 0x74, 0x6f, 0x6d, 0x2f, 0x63, 0x6f, 0x70, 0x79, 0x5f, 0x74, 0x72
        /*007e*/ 	.byte	0x61, 0x69, 0x74, 0x73, 0x5f, 0x73, 0x6d, 0x31, 0x30, 0x30, 0x2e, 0x68, 0x70, 0x70, 0x00
	.type		$str$25,@object
	.size		$str$25,(__unnamed_1 - $str$25)
$str$25:
        /*008d*/ 	.byte	0x28, 0x28, 0x75, 0x69, 0x6e, 0x74, 0x33, 0x32, 0x5f, 0x74, 0x28, 0x74, 0x68, 0x72, 0x65, 0x61
        /*009d*/ 	.byte	0x64, 0x49, 0x64, 0x78, 0x2e, 0x78, 0x29, 0x20, 0x2f, 0x20, 0x33, 0x32, 0x29, 0x20, 0x25, 0x20
        /*00ad*/ 	.byte	0x34, 0x29, 0x20, 0x3d, 0x3d, 0x20, 0x28, 0x28, 0x28, 0x74, 0x6d, 0x65, 0x6d, 0x5f, 0x61, 0x64
        /*00bd*/ 	.byte	0x64, 0x72, 0x20, 0x3e, 0x3e, 0x20, 0x31, 0x36, 0x29, 0x20, 0x2f, 0x20, 0x33, 0x32, 0x29, 0x20
        /*00cd*/ 	.byte	0x25, 0x20, 0x34, 0x29, 0x00
	.type		__unnamed_1,@object
	.size		__unnamed_1,(__unnamed_2 - __unnamed_1)
__unnamed_1:
        /*00d2*/ 	.byte	0x61, 0x75, 0x74, 0x6f, 0x20, 0x63, 0x75, 0x74, 0x65, 0x3a, 0x3a, 0x61, 0x73, 0x5f, 0x70, 0x6f
        /* <DEDUP_REMOVED lines=24> */
        /*0262*/ 	.byte	0x00
	.type		__unnamed_2,@object
	.size		__unnamed_2,(__unnamed_3 - __unnamed_2)
__unnamed_2:
        /* <DEDUP_REMOVED lines=26> */
	.type		__unnamed_3,@object
	.size		__unnamed_3,(.L_3 - __unnamed_3)
__unnamed_3:
        /* <DEDUP_REMOVED lines=41> */
.L_3:


//--------------------- .nv.shared._ZN7cutlass13device_kernelINS_4gemm6kernel13GemmUniversalIN4cute5tupleIJiiiiEEENS1_10collective13CollectiveMmaINS1_35MainloopSm100TmaUmmaWarpSpecializedILi4ELi2ELi4ENS5_IJNS4_1CILi1EEESB_SB_EEEEENS5_IJNSA_ILi64EEENSA_ILi256EEENSA_ILi128EEEEEEaNS5_IJlSB_lEEEaSI_NS4_8TiledMMAINS4_8MMA_AtomIJNS4_15SM100_MMA_S8_SSIaaiLi64ELi256ELNS4_4UMMA5MajorE0ELSN_0ELNSM_8SaturateE0EEEEEENS4_6LayoutISC_NS5_IJNSA_ILi0EEESS_SS_EEEEENS5_IJNS4_10UnderscoreESV_SV_EEEEENS4_13SM90_TMA_LOADENS4_14ComposedLayoutINS4_7SwizzleILi3ELi4ELi3EEENS4_18smem_ptr_flag_bitsILi8EEENSR_INS5_IJNSA_ILi8EEESG_EEENS5_IJSG_SB_EEEEEEEvNS4_8identityESY_S18_vS19_EENS_8epilogue10collective18CollectiveEpilogueINS1B_23Sm100TmaWarpSpecializedILi4ELi2ELi32ELb0ELb0EEEJSH_NS5_IJNSR_ISE_SB_EES1G_EEEaSI_aSI_NS1B_6fusion15FusionCallbacksIS1F_NS1I_17LinearCombinationIaiaiLNS_15FloatRoundStyleE2EEESH_S1H_JEEENS4_5SM1004TMEM4LOAD26SM100_TMEM_LOAD_16dp32b32xESY_NSZ_INS10_ILi2ELi4ELi3EEES13_NSR_INS5_IJS14_SE_EEENS5_IJSE_SB_EEEEEEENS4_39AutoVectorizingCopyWithAssumedAlignmentILi128EEENS4_14SM90_TMA_STOREES1W_S1Y_S1Y_EEEvvEEEEvNT_6ParamsE --------------------------
	.section	.nv.shared._ZN7cutlass13device_kernelINS_4gemm6kernel13GemmUniversalIN4cute5tupleIJiiiiEEENS1_10collective13CollectiveMmaINS1_35MainloopSm100TmaUmmaWarpSpecializedILi4ELi2ELi4ENS5_IJNS4_1CILi1EEESB_SB_EEEEENS5_IJNSA_ILi64EEENSA_ILi256EEENSA_ILi128EEEEEEaNS5_IJlSB_lEEEaSI_NS4_8TiledMMAINS4_8MMA_AtomIJNS4_15SM100_MMA_S8_SSIaaiLi64ELi256ELNS4_4UMMA5MajorE0ELSN_0ELNSM_8SaturateE0EEEEEENS4_6LayoutISC_NS5_IJNSA_ILi0EEESS_SS_EEEEENS5_IJNS4_10UnderscoreESV_SV_EEEEENS4_13SM90_TMA_LOADENS4_14ComposedLayoutINS4_7SwizzleILi3ELi4ELi3EEENS4_18smem_ptr_flag_bitsILi8EEENSR_INS5_IJNSA_ILi8EEESG_EEENS5_IJSG_SB_EEEEEEEvNS4_8identityESY_S18_vS19_EENS_8epilogue10collective18CollectiveEpilogueINS1B_23Sm100TmaWarpSpecializedILi4ELi2ELi32ELb0ELb0EEEJSH_NS5_IJNSR_ISE_SB_EES1G_EEEaSI_aSI_NS1B_6fusion15FusionCallbacksIS1F_NS1I_17LinearCombinationIaiaiLNS_15FloatRoundStyleE2EEESH_S1H_JEEENS4_5SM1004TMEM4LOAD26SM100_TMEM_LOAD_16dp32b32xESY_NSZ_INS10_ILi2ELi4ELi3EEES13_NSR_INS5_IJS14_SE_EEENS5_IJSE_SB_EEEEEEENS4_39AutoVectorizingCopyWithAssumedAlignmentILi128EEENS4_14SM90_TMA_STOREES1W_S1Y_S1Y_EEEvvEEEEvNT_6ParamsE,"aw",@nobits
	.sectionflags	@""
	.align	16
	.zero		1024


//--------------------- .nv.shared.reserved.0     --------------------------
	.section	.nv.shared.reserved.0,"aw",@nobits
	.weak		__nv_reservedSMEM_offset_0_alias
	.size		__nv_reservedSMEM_offset_0_alias, 0, 64
	.other		__nv_reservedSMEM_offset_0_alias,@"STO_CUDA_RESERVED_SHARED STV_DEFAULT"
__nv_reservedSMEM_offset_0_alias:
	.zero		0
.nv.shared.reserved.0:
	.zero		64
	.weak		__nv_reservedSMEM_tcgen05_partition
	.type		__nv_reservedSMEM_tcgen05_partition,@object
	.size		__nv_reservedSMEM_tcgen05_partition,(.L_0 - __nv_reservedSMEM_tcgen05_partition)
__nv_reservedSMEM_tcgen05_partition:
	.zero		32
.L_0:


//--------------------- .nv.global                --------------------------
	.section	.nv.global,"aw",@nobits
.nv.global:
	.type		_ZN39_INTERNAL_6b4c0fc7_4_k_cu_e049f009_97354cute1_E,@object
	.size		_ZN39_INTERNAL_6b4c0fc7_4_k_cu_e049f009_97354cute1_E,(_ZN39_INTERNAL_6b4c0fc7_4_k_cu_e049f009_97354cuda3std3__45__cpo6cbeginE - _ZN39_INTERNAL_6b4c0fc7_4_k_cu_e049f009_97354cute1_E)
_ZN39_INTERNAL_6b4c0fc7_4_k_cu_e049f009_97354cute1_E:
	.zero		1
	.type		_ZN39_INTERNAL_6b4c0fc7_4_k_cu_e049f009_97354cuda3std3__45__cpo6cbeginE,@object
	.size		_ZN39_INTERNAL_6b4c0fc7_4_k_cu_e049f009_97354cuda3std3__45__cpo6cbeginE,(_ZN39_INTERNAL_6b4c0fc7_4_k_cu_e049f009_97354cuda3std3__48in_placeE - _ZN39_INTERNAL_6b4c0fc7_4_k_cu_e049f009_97354cuda3std3__45__cpo6cbeginE)
_ZN39_INTERNAL_6b4c0fc7_4_k_cu_e049f009_97354cuda3std3__45__cpo6cbeginE:
	.zero		1
	.type		_ZN39_INTERNAL_6b4c0fc7_4_k_cu_e049f009_97354cuda3std3__48in_placeE,@object
	.size		_ZN39_INTERNAL_6b4c0fc7_4_k_cu_e049f009_97354cuda3std3__48in_placeE,(_ZN39_INTERNAL_6b4c0fc7_4_k_cu_e049f009_97354cuda3std6ranges3__45__cpo9iter_moveE - _ZN39_INTERNAL_6b4c0fc7_4_k_cu_e049f009_97354cuda3std3__48in_placeE)
_ZN39_INTERNAL_6b4c0fc7_4_k_cu_e049f009_97354cuda3std3__48in_placeE:
	.zero		1
	.type		_ZN39_INTERNAL_6b4c0fc7_4_k_cu_e049f009_97354cuda3std6ranges3__45__cpo9iter_moveE,@object
	.size		_ZN39_INTERNAL_6b4c0fc7_4_k_cu_e049f009_97354cuda3std6ranges3__45__cpo9iter_moveE,(_ZN39_INTERNAL_6b4c0fc7_4_k_cu_e049f009_97354cuda3std3__45__cpo5beginE - _ZN39_INTERNAL_6b4c0fc7_4_k_cu_e049f009_97354cuda3std6ranges3__45__cpo9iter_moveE)
_ZN39_INTERNAL_6b4c0fc7_4_k_cu_e049f009_97354cuda3std6ranges3__45__cpo9iter_moveE:
	.zero		1
	.type		_ZN39_INTERNAL_6b4c0fc7_4_k_cu_e049f009_97354cuda3std3__45__cpo5beginE,@object
	.size		_ZN39_INTERNAL_6b4c0fc7_4_k_cu_e049f009_97354cuda3std3__45__cpo5beginE,(_ZN39_INTERNAL_6b4c0fc7_4_k_cu_e049f009_97354cuda3std3__441_GLOBAL__N__6b4c0fc7_4_k_cu_e049f009_97356ignoreE - _ZN39_INTERNAL_6b4c0fc7_4_k_cu_e049f009_97354cuda3std3__45__cpo5beginE)
_ZN39_INTERNAL_6b4c0fc7_4_k_cu_e049f009_97354cuda3std3__45__cpo5beginE:
	.zero		1
	.type		_ZN39_INTERNAL_6b4c0fc7_4_k_cu_e049f009_97354cuda3std3__441_GLOBAL__N__6b4c0fc7_4_k_cu_e049f009_97356ignoreE,@object
	.size		_ZN39_INTERNAL_6b4c0fc7_4_k_cu_e049f009_97354cuda3std3__441_GLOBAL__N__6b4c0fc7_4_k_cu_e049f009_97356ignoreE,(_ZN39_INTERNAL_6b4c0fc7_4_k_cu_e049f009_97354cute7productE - _ZN39_INTERNAL_6b4c0fc7_4_k_cu_e049f009_97354cuda3std3__441_GLOBAL__N__6b4c0fc7_4_k_cu_e049f009_97356ignoreE)
_ZN39_INTERNAL_6b4c0fc7_4_k_cu_e049f009_97354cuda3std3__441_GLOBAL__N__6b4c0fc7_4_k_cu_e049f009_97356ignoreE:
	.zero		1
	.type		_ZN39_INTERNAL_6b4c0fc7_4_k_cu_e049f009_97354cute7productE,@object
	.size		_ZN39_INTERNAL_6b4c0fc7_4_k_cu_e049f009_97354cute7productE,(_ZN39_INTERNAL_6b4c0fc7_4_k_cu_e049f009_97354cuda3std3__45__cpo3endE - _ZN39_INTERNAL_6b4c0fc7_4_k_cu_e049f009_97354cute7productE)
_ZN39_INTERNAL_6b4c0fc7_4_k_cu_e049f009_97354cute7productE:
	.zero		1
	.type		_ZN39_INTERNAL_6b4c0fc7_4_k_cu_e049f009_97354cuda3std3__45__cpo3endE,@object
	.size		_ZN39_INTERNAL_6b4c0fc7_4_k_cu_e049f009_97354cuda3std3__45__cpo3endE,(_ZN39_INTERNAL_6b4c0fc7_4_k_cu_e049f009_97354cuda3std3__419piecewise_constructE - _ZN39_INTERNAL_6b4c0fc7_4_k_cu_e049f009_97354cuda3std3__45__cpo3endE)
_ZN39_INTERNAL_6b4c0fc7_4_k_cu_e049f009_97354cuda3std3__45__cpo3endE:
	.zero		1
	.type		_ZN39_INTERNAL_6b4c0fc7_4_k_cu_e049f009_97354cuda3std3__419piecewise_constructE,@object
	.size		_ZN39_INTERNAL_6b4c0fc7_4_k_cu_e049f009_97354cuda3std3__419piecewise_constructE,(_ZN39_INTERNAL_6b4c0fc7_4_k_cu_e049f009_97354cuda3std3__45__cpo4cendE - _ZN39_INTERNAL_6b4c0fc7_4_k_cu_e049f009_97354cuda3std3__419piecewise_constructE)
_ZN39_INTERNAL_6b4c0fc7_4_k_cu_e049f009_97354cuda3std3__419piecewise_constructE:
	.zero		1
	.type		_ZN39_INTERNAL_6b4c0fc7_4_k_cu_e049f009_97354cuda3std3__45__cpo4cendE,@object
	.size		_ZN39_INTERNAL_6b4c0fc7_4_k_cu_e049f009_97354cuda3std3__45__cpo4cendE,(_ZN39_INTERNAL_6b4c0fc7_4_k_cu_e049f009_97354cuda3std6ranges3__45__cpo4swapE - _ZN39_INTERNAL_6b4c0fc7_4_k_cu_e049f009_97354cuda3std3__45__cpo4cendE)
_ZN39_INTERNAL_6b4c0fc7_4_k_cu_e049f009_97354cuda3std3__45__cpo4cendE:
	.zero		1
	.type		_ZN39_INTERNAL_6b4c0fc7_4_k_cu_e049f009_97354cuda3std6ranges3__45__cpo4swapE,@object
	.size		_ZN39_INTERNAL_6b4c0fc7_4_k_cu_e049f009_97354cuda3std6ranges3__45__cpo4swapE,(.L_11 - _ZN39_INTERNAL_6b4c0fc7_4_k_cu_e049f009_97354cuda3std6ranges3__45__cpo4swapE)
_ZN39_INTERNAL_6b4c0fc7_4_k_cu_e049f009_97354cuda3std6ranges3__45__cpo4swapE:
	.zero		1
.L_11:


//--------------------- .nv.constant0._ZN7cutlass13device_kernelINS_4gemm6kernel13GemmUniversalIN4cute5tupleIJiiiiEEENS1_10collective13CollectiveMmaINS1_35MainloopSm100TmaUmmaWarpSpecializedILi4ELi2ELi4ENS5_IJNS4_1CILi1EEESB_SB_EEEEENS5_IJNSA_ILi64EEENSA_ILi256EEENSA_ILi128EEEEEEaNS5_IJlSB_lEEEaSI_NS4_8TiledMMAINS4_8MMA_AtomIJNS4_15SM100_MMA_S8_SSIaaiLi64ELi256ELNS4_4UMMA5MajorE0ELSN_0ELNSM_8SaturateE0EEEEEENS4_6LayoutISC_NS5_IJNSA_ILi0EEESS_SS_EEEEENS5_IJNS4_10UnderscoreESV_SV_EEEEENS4_13SM90_TMA_LOADENS4_14ComposedLayoutINS4_7SwizzleILi3ELi4ELi3EEENS4_18smem_ptr_flag_bitsILi8EEENSR_INS5_IJNSA_ILi8EEESG_EEENS5_IJSG_SB_EEEEEEEvNS4_8identityESY_S18_vS19_EENS_8epilogue10collective18CollectiveEpilogueINS1B_23Sm100TmaWarpSpecializedILi4ELi2ELi32ELb0ELb0EEEJSH_NS5_IJNSR_ISE_SB_EES1G_EEEaSI_aSI_NS1B_6fusion15FusionCallbacksIS1F_NS1I_17LinearCombinationIaiaiLNS_15FloatRoundStyleE2EEESH_S1H_JEEENS4_5SM1004TMEM4LOAD26SM100_TMEM_LOAD_16dp32b32xESY_NSZ_INS10_ILi2ELi4ELi3EEES13_NSR_INS5_IJS14_SE_EEENS5_IJSE_SB_EEEEEEENS4_39AutoVectorizingCopyWithAssumedAlignmentILi128EEENS4_14SM90_TMA_STOREES1W_S1Y_S1Y_EEEvvEEEEvNT_6ParamsE --------------------------
	.section	.nv.constant0._ZN7cutlass13device_kernelINS_4gemm6kernel13GemmUniversalIN4cute5tupleIJiiiiEEENS1_10collective13CollectiveMmaINS1_35MainloopSm100TmaUmmaWarpSpecializedILi4ELi2ELi4ENS5_IJNS4_1CILi1EEESB_SB_EEEEENS5_IJNSA_ILi64EEENSA_ILi256EEENSA_ILi128EEEEEEaNS5_IJlSB_lEEEaSI_NS4_8TiledMMAINS4_8MMA_AtomIJNS4_15SM100_MMA_S8_SSIaaiLi64ELi256ELNS4_4UMMA5MajorE0ELSN_0ELNSM_8SaturateE0EEEEEENS4_6LayoutISC_NS5_IJNSA_ILi0EEESS_SS_EEEEENS5_IJNS4_10UnderscoreESV_SV_EEEEENS4_13SM90_TMA_LOADENS4_14ComposedLayoutINS4_7SwizzleILi3ELi4ELi3EEENS4_18smem_ptr_flag_bitsILi8EEENSR_INS5_IJNSA_ILi8EEESG_EEENS5_IJSG_SB_EEEEEEEvNS4_8identityESY_S18_vS19_EENS_8epilogue10collective18CollectiveEpilogueINS1B_23Sm100TmaWarpSpecializedILi4ELi2ELi32ELb0ELb0EEEJSH_NS5_IJNSR_ISE_SB_EES1G_EEEaSI_aSI_NS1B_6fusion15FusionCallbacksIS1F_NS1I_17LinearCombinationIaiaiLNS_15FloatRoundStyleE2EEESH_S1H_JEEENS4_5SM1004TMEM4LOAD26SM100_TMEM_LOAD_16dp32b32xESY_NSZ_INS10_ILi2ELi4ELi3EEES13_NSR_INS5_IJS14_SE_EEENS5_IJSE_SB_EEEEEEENS4_39AutoVectorizingCopyWithAssumedAlignmentILi128EEENS4_14SM90_TMA_STOREES1W_S1Y_S1Y_EEEvvEEEEvNT_6ParamsE,"a",@progbits
	.sectionflags	@""
	.align	4
.nv.constant0._ZN7cutlass13device_kernelINS_4gemm6kernel13GemmUniversalIN4cute5tupleIJiiiiEEENS1_10collective13CollectiveMmaINS1_35MainloopSm100TmaUmmaWarpSpecializedILi4ELi2ELi4ENS5_IJNS4_1CILi1EEESB_SB_EEEEENS5_IJNSA_ILi64EEENSA_ILi256EEENSA_ILi128EEEEEEaNS5_IJlSB_lEEEaSI_NS4_8TiledMMAINS4_8MMA_AtomIJNS4_15SM100_MMA_S8_SSIaaiLi64ELi256ELNS4_4UMMA5MajorE0ELSN_0ELNSM_8SaturateE0EEEEEENS4_6LayoutISC_NS5_IJNSA_ILi0EEESS_SS_EEEEENS5_IJNS4_10UnderscoreESV_SV_EEEEENS4_13SM90_TMA_LOADENS4_14ComposedLayoutINS4_7SwizzleILi3ELi4ELi3EEENS4_18smem_ptr_flag_bitsILi8EEENSR_INS5_IJNSA_ILi8EEESG_EEENS5_IJSG_SB_EEEEEEEvNS4_8identityESY_S18_vS19_EENS_8epilogue10collective18CollectiveEpilogueINS1B_23Sm100TmaWarpSpecializedILi4ELi2ELi32ELb0ELb0EEEJSH_NS5_IJNSR_ISE_SB_EES1G_EEEaSI_aSI_NS1B_6fusion15FusionCallbacksIS1F_NS1I_17LinearCombinationIaiaiLNS_15FloatRoundStyleE2EEESH_S1H_JEEENS4_5SM1004TMEM4LOAD26SM100_TMEM_LOAD_16dp32b32xESY_NSZ_INS10_ILi2ELi4ELi3EEES13_NSR_INS5_IJS14_SE_EEENS5_IJSE_SB_EEEEEEENS4_39AutoVectorizingCopyWithAssumedAlignmentILi128EEENS4_14SM90_TMA_STOREES1W_S1Y_S1Y_EEEvvEEEEvNT_6ParamsE:
	.zero		2944


//--------------------- SYMBOLS --------------------------

	.type		.nv.reservedSmem.offset0,@object
	.size		.nv.reservedSmem.offset0,0x4
	.type		.nv.reservedSmem.cap,@object
	.size		.nv.reservedSmem.cap,0x4
	.type		__assertfail,@function
